	.target	sm_86

	.elftype	@"ET_EXEC"


//--------------------- .note.nv.tkinfo           --------------------------
	.section	.note.nv.tkinfo,"",@"SHT_NOTE"
	.sectionflags	@"SHF_NOTE_NV_TKINFO"
	.tkinfo
        /*0018*/ 	.word	0x00000002
        /*0030*/ 	.string	""
        /*0030*/ 	.string	"ptxas"
        /*0030*/ 	.string	"Cuda compilation tools, release 13.1, V13.1.80"
        /*0030*/ 	.string	"Build cuda_13.1.r13.1/compiler.36836380_0"
        /*0030*/ 	.string	"-v  -arch sm_86 "



//--------------------- .note.nv.cuinfo           --------------------------
	.section	.note.nv.cuinfo,"",@"SHT_NOTE"
	.sectionflags	@"SHF_NOTE_NV_CUINFO"
        /*0018*/ 	.short	0x0002
        /*001a*/ 	.short	0x0050
        /*001c*/ 	.short	0x0083
	.zero		2


//--------------------- .nv.info                  --------------------------
	.section	.nv.info,"",@"SHT_CUDA_INFO"
	.align	4


	//----- nvinfo : EIATTR_REGCOUNT
	.align		4
        /*0000*/ 	.byte	0x04, 0x2f
        /*0002*/ 	.short	(.L_1 - .L_0)
	.align		4
.L_0:
        /*0004*/ 	.word	index@(gemm_mma_kernel)
        /*0008*/ 	.word	0x000000c0


	//----- nvinfo : EIATTR_FRAME_SIZE
	.align		4
.L_1:
        /*000c*/ 	.byte	0x04, 0x11
        /*000e*/ 	.short	(.L_3 - .L_2)
	.align		4
.L_2:
        /*0010*/ 	.word	index@(gemm_mma_kernel)
        /*0014*/ 	.word	0x00000000


	//----- nvinfo : EIATTR_MIN_STACK_SIZE
	.align		4
.L_3:
        /*0018*/ 	.byte	0x04, 0x12
        /*001a*/ 	.short	(.L_5 - .L_4)
	.align		4
.L_4:
        /*001c*/ 	.word	index@(gemm_mma_kernel)
        /*0020*/ 	.word	0x00000000
.L_5:


//--------------------- .nv.info.gemm_mma_kernel  --------------------------
	.section	.nv.info.gemm_mma_kernel,"",@"SHT_CUDA_INFO"
	.sectionflags	@""
	.align	4


	//----- nvinfo : EIATTR_CUDA_API_VERSION
	.align		4
        /*0000*/ 	.byte	0x04, 0x37
        /*0002*/ 	.short	(.L_7 - .L_6)
.L_6:
        /*0004*/ 	.word	0x00000083


	//----- nvinfo : EIATTR_SW2861232_WAR
	.align		4
.L_7:
        /*0008*/ 	.byte	0x01, 0x35
	.zero		2


	//----- nvinfo : EIATTR_PARAM_CBANK
	.align		4
        /*000c*/ 	.byte	0x04, 0x0a
        /*000e*/ 	.short	(.L_9 - .L_8)
	.align		4
.L_8:
        /*0010*/ 	.word	index@(.nv.constant0.gemm_mma_kernel)
        /*0014*/ 	.short	0x0160
        /*0016*/ 	.short	0x0024


	//----- nvinfo : EIATTR_CBANK_PARAM_SIZE
	.align		4
.L_9:
        /*0018*/ 	.byte	0x03, 0x19
        /*001a*/ 	.short	0x0024


	//----- nvinfo : EIATTR_KPARAM_INFO
	.align		4
        /*001c*/ 	.byte	0x04, 0x17
        /*001e*/ 	.short	(.L_11 - .L_10)
.L_10:
        /*0020*/ 	.word	0x00000000
        /*0024*/ 	.short	0x0005
        /*0026*/ 	.short	0x0020
        /*0028*/ 	.byte	0x00, 0xf0, 0x11, 0x00


	//----- nvinfo : EIATTR_KPARAM_INFO
	.align		4
.L_11:
        /*002c*/ 	.byte	0x04, 0x17
        /*002e*/ 	.short	(.L_13 - .L_12)
.L_12:
        /*0030*/ 	.word	0x00000000
        /*0034*/ 	.short	0x0004
        /*0036*/ 	.short	0x001c
        /*0038*/ 	.byte	0x00, 0xf0, 0x11, 0x00


	//----- nvinfo : EIATTR_KPARAM_INFO
	.align		4
.L_13:
        /*003c*/ 	.byte	0x04, 0x17
        /*003e*/ 	.short	(.L_15 - .L_14)
.L_14:
        /*0040*/ 	.word	0x00000000
        /*0044*/ 	.short	0x0003
        /*0046*/ 	.short	0x0018
        /*0048*/ 	.byte	0x00, 0xf0, 0x11, 0x00


	//----- nvinfo : EIATTR_KPARAM_INFO
	.align		4
.L_15:
        /*004c*/ 	.byte	0x04, 0x17
        /*004e*/ 	.short	(.L_17 - .L_16)
.L_16:
        /*0050*/ 	.word	0x00000000
        /*0054*/ 	.short	0x0002
        /*0056*/ 	.short	0x0010
        /*0058*/ 	.byte	0x00, 0xf0, 0x21, 0x00


	//----- nvinfo : EIATTR_KPARAM_INFO
	.align		4
.L_17:
        /*005c*/ 	.byte	0x04, 0x17
        /*005e*/ 	.short	(.L_19 - .L_18)
.L_18:
        /*0060*/ 	.word	0x00000000
        /*0064*/ 	.short	0x0001
        /*0066*/ 	.short	0x0008
        /*0068*/ 	.byte	0x00, 0xf0, 0x21, 0x00


	//----- nvinfo : EIATTR_KPARAM_INFO
	.align		4
.L_19:
        /*006c*/ 	.byte	0x04, 0x17
        /*006e*/ 	.short	(.L_21 - .L_20)
.L_20:
        /*0070*/ 	.word	0x00000000
        /*0074*/ 	.short	0x0000
        /*0076*/ 	.short	0x0000
        /*0078*/ 	.byte	0x00, 0xf0, 0x21, 0x00


	//----- nvinfo : EIATTR_WMMA_USED
	.align		4
.L_21:
        /*007c*/ 	.byte	0x01, 0x2b
	.zero		2


	//----- nvinfo : EIATTR_MAXREG_COUNT
	.align		4
        /*0080*/ 	.byte	0x03, 0x1b
        /*0082*/ 	.short	0x00ff


	//----- nvinfo : EIATTR_NUM_BARRIERS
	.align		4
        /*0084*/ 	.byte	0x02, 0x4c
        /*0086*/ 	.byte	0x01
	.zero		1


	//----- nvinfo : EIATTR_MERCURY_ISA_VERSION
	.align		4
        /*0088*/ 	.byte	0x03, 0x5f
        /*008a*/ 	.short	0x0000


	//----- nvinfo : EIATTR_EXIT_INSTR_OFFSETS
	.align		4
        /*008c*/ 	.byte	0x04, 0x1c
        /*008e*/ 	.short	(.L_23 - .L_22)


	//   ....[0]....
.L_22:
        /*0090*/ 	.word	0x00003e90


	//   ....[1]....
        /*0094*/ 	.word	0x00005350


	//   ....[2]....
        /*0098*/ 	.word	0x00005480


	//----- nvinfo : EIATTR_MAX_THREADS
	.align		4
.L_23:
        /*009c*/ 	.byte	0x04, 0x05
        /*009e*/ 	.short	(.L_25 - .L_24)
.L_24:
        /*00a0*/ 	.word	0x00000060
        /*00a4*/ 	.word	0x00000001
        /*00a8*/ 	.word	0x00000001


	//----- nvinfo : EIATTR_CRS_STACK_SIZE
	.align		4
.L_25:
        /*00ac*/ 	.byte	0x04, 0x1e
        /*00ae*/ 	.short	(.L_27 - .L_26)
.L_26:
        /*00b0*/ 	.word	0x00000000
.L_27:


//--------------------- .nv.callgraph             --------------------------
	.section	.nv.callgraph,"",@"SHT_CUDA_CALLGRAPH"
	.align	4
	.sectionentsize	8
	.align		4
        /*0000*/ 	.word	0x00000000
	.align		4
        /*0004*/ 	.word	0xffffffff
	.align		4
        /*0008*/ 	.word	0x00000000
	.align		4
        /*000c*/ 	.word	0xfffffffe
	.align		4
        /*0010*/ 	.word	0x00000000
	.align		4
        /*0014*/ 	.word	0xfffffffd
	.align		4
        /*0018*/ 	.word	0x00000000
	.align		4
        /*001c*/ 	.word	0xfffffffc


//--------------------- .nv.rel.action            --------------------------
	.section	.nv.rel.action,"",@"SHT_CUDA_RELOCINFO"
	.align	8
	.sectionentsize	8
        /*0000*/ 	.byte	0x73, 0x00, 0x00, 0x00, 0x00, 0x00, 0x00, 0x00, 0x00, 0x00, 0x00, 0x11, 0x25, 0x00, 0x05, 0x36


//--------------------- .nv.constant0.gemm_mma_kernel --------------------------
	.section	.nv.constant0.gemm_mma_kernel,"a",@progbits
	.sectionflags	@""
	.align	4
.nv.constant0.gemm_mma_kernel:
	.zero		388


//--------------------- .text.gemm_mma_kernel     --------------------------
	.section	.text.gemm_mma_kernel,"ax",@progbits
	.sectioninfo	@"SHI_REGISTERS=192"
	.align	128
        .global         gemm_mma_kernel
        .type           gemm_mma_kernel,@function
        .size           gemm_mma_kernel,(.L_x_70 - gemm_mma_kernel)
        .other          gemm_mma_kernel,@"STO_CUDA_ENTRY STV_DEFAULT"
gemm_mma_kernel:
.text.gemm_mma_kernel:
[----:B------:R-:W-:Y:S02]  /*0000*/  IMAD.MOV.U32 R1, RZ, RZ, c[0x0][0x28] ;  /* 0x00000a00ff017624 */ /* 0x000fe400078e00ff */
[----:B------:R-:W1:Y:S01]  /*0010*/  S2R R158, SR_TID.X ;  /* 0x00000000009e7919 */ /* 0x000e620000002100 */
[----:B------:R-:W2:Y:S01]  /*0020*/  S2UR UR6, SR_CTAID.Y ;  /* 0x00000000000679c3 */ /* 0x000ea20000002600 */
[----:B------:R-:W-:Y:S01]  /*0030*/  ULDC UR4, c[0x0][0x180] ;  /* 0x0000600000047ab9 */ /* 0x000fe20000000800 */
[----:B------:R-:W-:Y:S01]  /*0040*/  BSSY B0, `(.L_x_0) ;  /* 0x00001a6000007945 */ /* 0x000fe20003800000 */
[----:B------:R-:W3:Y:S01]  /*0050*/  S2R R0, SR_CTAID.X ;  /* 0x0000000000007919 */ /* 0x000ee20000002500 */
[----:B------:R-:W-:Y:S01]  /*0060*/  UIADD3 UR4, UR4, 0xf, URZ ;  /* 0x0000000f04047890 */ /* 0x000fe2000fffe03f */
[----:B------:R-:W-:Y:S02]  /*0070*/  IMAD.MOV.U32 R129, RZ, RZ, RZ ;  /* 0x000000ffff817224 */ /* 0x000fe400078e00ff */
[----:B------:R-:W-:Y:S01]  /*0080*/  IMAD.MOV.U32 R127, RZ, RZ, RZ ;  /* 0x000000ffff7f7224 */ /* 0x000fe200078e00ff */
[----:B------:R-:W-:Y:S01]  /*0090*/  USHF.R.S32.HI UR5, URZ, 0x1f, UR4 ;  /* 0x0000001f3f057899 */ /* 0x000fe20008011404 */
[----:B------:R-:W-:-:S02]  /*00a0*/  IMAD.MOV.U32 R125, RZ, RZ, RZ ;  /* 0x000000ffff7d7224 */ /* 0x000fc400078e00ff */
[----:B------:R-:W-:Y:S01]  /*00b0*/  IMAD.MOV.U32 R123, RZ, RZ, RZ ;  /* 0x000000ffff7b7224 */ /* 0x000fe200078e00ff */
[----:B------:R-:W-:Y:S01]  /*00c0*/  ULEA.HI UR5, UR5, UR4, URZ, 0x4 ;  /* 0x0000000405057291 */ /* 0x000fe2000f8f203f */
[----:B------:R-:W-:Y:S02]  /*00d0*/  IMAD.MOV.U32 R121, RZ, RZ, RZ ;  /* 0x000000ffff797224 */ /* 0x000fe400078e00ff */
[----:B------:R-:W-:Y:S01]  /*00e0*/  IMAD.MOV.U32 R119, RZ, RZ, RZ ;  /* 0x000000ffff777224 */ /* 0x000fe200078e00ff */
[----:B------:R-:W-:Y:S01]  /*00f0*/  USHF.R.S32.HI UR5, URZ, 0x4, UR5 ;  /* 0x000000043f057899 */ /* 0x000fe20008011405 */
[----:B------:R-:W-:Y:S02]  /*0100*/  IMAD.MOV.U32 R117, RZ, RZ, RZ ;  /* 0x000000ffff757224 */ /* 0x000fe400078e00ff */
[----:B------:R-:W-:Y:S02]  /*0110*/  IMAD.MOV.U32 R115, RZ, RZ, RZ ;  /* 0x000000ffff737224 */ /* 0x000fe400078e00ff */
[----:B------:R-:W-:Y:S01]  /*0120*/  IMAD.MOV.U32 R113, RZ, RZ, RZ ;  /* 0x000000ffff717224 */ /* 0x000fe200078e00ff */
[----:B-1----:R-:W-:Y:S01]  /*0130*/  ISETP.GT.AND P0, PT, R158, 0x1f, PT ;  /* 0x0000001f9e00780c */ /* 0x002fe20003f04270 */
[----:B--2---:R-:W-:Y:S01]  /*0140*/  USHF.L.U32 UR4, UR6, 0x8, URZ ;  /* 0x0000000806047899 */ /* 0x004fe2000800063f */
[----:B------:R-:W-:Y:S01]  /*0150*/  SHF.R.S32.HI R5, RZ, 0x1f, R158 ;  /* 0x0000001fff057819 */ /* 0x000fe2000001149e */
[----:B------:R-:W-:Y:S01]  /*0160*/  IMAD.MOV.U32 R111, RZ, RZ, RZ ;  /* 0x000000ffff6f7224 */ /* 0x000fe200078e00ff */
[----:B------:R-:W-:Y:S01]  /*0170*/  ULDC.64 UR6, c[0x0][0x118] ;  /* 0x0000460000067ab9 */ /* 0x000fe20000000a00 */
[----:B------:R-:W-:Y:S01]  /*0180*/  IMAD.MOV.U32 R109, RZ, RZ, RZ ;  /* 0x000000ffff6d7224 */ /* 0x000fe200078e00ff */
[----:B------:R-:W-:Y:S01]  /*0190*/  LEA.HI R159, R5, R158, RZ, 0x5 ;  /* 0x0000009e059f7211 */ /* 0x000fe200078f28ff */
[----:B------:R-:W-:-:S02]  /*01a0*/  IMAD.MOV.U32 R107, RZ, RZ, RZ ;  /* 0x000000ffff6b7224 */ /* 0x000fc400078e00ff */
[----:B------:R-:W-:Y:S01]  /*01b0*/  IMAD.MOV.U32 R105, RZ, RZ, RZ ;  /* 0x000000ffff697224 */ /* 0x000fe200078e00ff */
[----:B------:R-:W-:Y:S01]  /*01c0*/  LEA.HI.SX32 R159, R159, 0xffffffff, 0x1b ;  /* 0xffffffff9f9f7811 */ /* 0x000fe200078fdaff */
[----:B------:R-:W-:Y:S02]  /*01d0*/  IMAD.MOV.U32 R103, RZ, RZ, RZ ;  /* 0x000000ffff677224 */ /* 0x000fe400078e00ff */
[----:B------:R-:W-:Y:S02]  /*01e0*/  IMAD.MOV.U32 R101, RZ, RZ, RZ ;  /* 0x000000ffff657224 */ /* 0x000fe400078e00ff */
[----:B------:R-:W-:Y:S02]  /*01f0*/  IMAD.MOV.U32 R3, RZ, RZ, RZ ;  /* 0x000000ffff037224 */ /* 0x000fe400078e00ff */
[----:B---3--:R-:W-:Y:S01]  /*0200*/  IMAD.SHL.U32 R0, R0, 0x20, RZ ;  /* 0x0000002000007824 */ /* 0x008fe200078e00ff */
[----:B------:R-:W-:Y:S05]  /*0210*/  @P0 BRA `(.L_x_1) ;  /* 0x0000188000000947 */ /* 0x000fea0003800000 */
[C---:B------:R-:W-:Y:S01]  /*0220*/  IMAD.SHL.U32 R7, R158.reuse, 0x8, RZ ;  /* 0x000000089e077824 */ /* 0x040fe200078e00ff */
[----:B------:R-:W-:-:S02]  /*0230*/  IADD3 R2, R158, 0x20, RZ ;  /* 0x000000209e027810 */ /* 0x000fc40007ffe0ff */
[----:B------:R-:W-:Y:S02]  /*0240*/  IADD3 R4, R158, 0x40, RZ ;  /* 0x000000409e047810 */ /* 0x000fe40007ffe0ff */
[----:B------:R-:W-:Y:S01]  /*0250*/  SHF.R.S32.HI R6, RZ, 0x1f, R7 ;  /* 0x0000001fff067819 */ /* 0x000fe20000011407 */
[C---:B------:R-:W-:Y:S01]  /*0260*/  IMAD.SHL.U32 R10, R2.reuse, 0x8, RZ ;  /* 0x00000008020a7824 */ /* 0x040fe200078e00ff */
[----:B------:R-:W-:Y:S01]  /*0270*/  LEA.HI R14, R2, R2, RZ, 0x1 ;  /* 0x00000002020e7211 */ /* 0x000fe200078f08ff */
[----:B------:R-:W-:Y:S01]  /*0280*/  IMAD.SHL.U32 R11, R4, 0x8, RZ ;  /* 0x00000008040b7824 */ /* 0x000fe200078e00ff */
[CC--:B------:R-:W-:Y:S02]  /*0290*/  LEA.HI R8, R6.reuse, R7.reuse, RZ, 0x4 ;  /* 0x0000000706087211 */ /* 0x0c0fe400078f20ff */
[----:B------:R-:W-:Y:S02]  /*02a0*/  LEA.HI R9, R6, R7, RZ, 0x5 ;  /* 0x0000000706097211 */ /* 0x000fe400078f28ff */
[----:B------:R-:W-:-:S02]  /*02b0*/  LOP3.LUT R6, R8, 0xfffffff0, RZ, 0xc0, !PT ;  /* 0xfffffff008067812 */ /* 0x000fc400078ec0ff */
[----:B------:R-:W-:Y:S02]  /*02c0*/  LOP3.LUT R8, R9, 0xffffffe0, RZ, 0xc0, !PT ;  /* 0xffffffe009087812 */ /* 0x000fe400078ec0ff */
[----:B------:R-:W-:Y:S01]  /*02d0*/  SHF.R.S32.HI R9, RZ, 0x1f, R10 ;  /* 0x0000001fff097819 */ /* 0x000fe2000001140a */
[C---:B------:R-:W-:Y:S01]  /*02e0*/  IMAD.IADD R6, R7.reuse, 0x1, -R6 ;  /* 0x0000000107067824 */ /* 0x040fe200078e0a06 */
[----:B------:R-:W-:Y:S01]  /*02f0*/  SHF.R.S32.HI R12, RZ, 0x1f, R11 ;  /* 0x0000001fff0c7819 */ /* 0x000fe2000001140b */
[----:B------:R-:W-:Y:S01]  /*0300*/  IMAD.IADD R21, R7, 0x1, -R8 ;  /* 0x0000000107157824 */ /* 0x000fe200078e0a08 */
[CC--:B------:R-:W-:Y:S02]  /*0310*/  LEA.HI R7, R9.reuse, R10.reuse, RZ, 0x4 ;  /* 0x0000000a09077211 */ /* 0x0c0fe400078f20ff */
[----:B------:R-:W-:Y:S02]  /*0320*/  LEA.HI R9, R9, R10, RZ, 0x5 ;  /* 0x0000000a09097211 */ /* 0x000fe400078f28ff */
[----:B------:R-:W-:-:S02]  /*0330*/  LEA.HI R8, R12, R11, RZ, 0x4 ;  /* 0x0000000b0c087211 */ /* 0x000fc400078f20ff */
[----:B------:R-:W-:Y:S02]  /*0340*/  LEA.HI R12, R12, R11, RZ, 0x5 ;  /* 0x0000000b0c0c7211 */ /* 0x000fe400078f28ff */
[----:B------:R-:W-:Y:S02]  /*0350*/  LOP3.LUT R7, R7, 0xfffffff0, RZ, 0xc0, !PT ;  /* 0xfffffff007077812 */ /* 0x000fe400078ec0ff */
[----:B------:R-:W-:Y:S02]  /*0360*/  LOP3.LUT R9, R9, 0xffffffe0, RZ, 0xc0, !PT ;  /* 0xffffffe009097812 */ /* 0x000fe400078ec0ff */
[----:B------:R-:W-:Y:S01]  /*0370*/  LOP3.LUT R12, R12, 0xffffffe0, RZ, 0xc0, !PT ;  /* 0xffffffe00c0c7812 */ /* 0x000fe200078ec0ff */
[C---:B------:R-:W-:Y:S01]  /*0380*/  IMAD.IADD R7, R10.reuse, 0x1, -R7 ;  /* 0x000000010a077824 */ /* 0x040fe200078e0a07 */
[----:B------:R-:W-:Y:S01]  /*0390*/  SHF.R.S32.HI R15, RZ, 0x1f, R2 ;  /* 0x0000001fff0f7819 */ /* 0x000fe20000011402 */
[----:B------:R-:W-:Y:S01]  /*03a0*/  IMAD.IADD R23, R10, 0x1, -R9 ;  /* 0x000000010a177824 */ /* 0x000fe200078e0a09 */
[----:B------:R-:W-:Y:S01]  /*03b0*/  LEA.HI R10, R158, R158, RZ, 0x1 ;  /* 0x0000009e9e0a7211 */ /* 0x000fe200078f08ff */
[----:B------:R-:W-:Y:S01]  /*03c0*/  IMAD.IADD R27, R11, 0x1, -R12 ;  /* 0x000000010b1b7824 */ /* 0x000fe200078e0a0c */
[----:B------:R-:W-:Y:S01]  /*03d0*/  LEA.HI R16, R4, R4, RZ, 0x1 ;  /* 0x0000000404107211 */ /* 0x000fe200078f08ff */
[C---:B------:R-:W-:Y:S01]  /*03e0*/  IMAD.IADD R29, R0.reuse, 0x1, R23 ;  /* 0x00000001001d7824 */ /* 0x040fe200078e0217 */
[----:B------:R-:W-:Y:S01]  /*03f0*/  SHF.R.S32.HI R17, RZ, 0x1f, R4 ;  /* 0x0000001fff117819 */ /* 0x000fe20000011404 */
[----:B------:R-:W-:Y:S01]  /*0400*/  IMAD.IADD R32, R0, 0x1, R27 ;  /* 0x0000000100207824 */ /* 0x000fe200078e021b */
[----:B------:R-:W-:-:S02]  /*0410*/  SHF.R.S32.HI R22, RZ, 0x1, R14 ;  /* 0x00000001ff167819 */ /* 0x000fc4000001140e */
[----:B------:R-:W-:Y:S02]  /*0420*/  LOP3.LUT R8, R8, 0xfffffff0, RZ, 0xc0, !PT ;  /* 0xfffffff008087812 */ /* 0x000fe400078ec0ff */
[----:B------:R-:W-:Y:S01]  /*0430*/  LEA.HI R12, R5, R158, RZ, 0x2 ;  /* 0x0000009e050c7211 */ /* 0x000fe200078f10ff */
[----:B------:R-:W-:Y:S01]  /*0440*/  IMAD R28, R22, 0x18, R7 ;  /* 0x00000018161c7824 */ /* 0x000fe200078e0207 */
[----:B------:R-:W-:Y:S01]  /*0450*/  SHF.R.S32.HI R19, RZ, 0x1, R10 ;  /* 0x00000001ff137819 */ /* 0x000fe2000001140a */
[----:B------:R-:W-:Y:S01]  /*0460*/  IMAD.IADD R8, R11, 0x1, -R8 ;  /* 0x000000010b087824 */ /* 0x000fe200078e0a08 */
[----:B------:R-:W-:Y:S01]  /*0470*/  LEA.HI R14, R15, R2, RZ, 0x2 ;  /* 0x000000020f0e7211 */ /* 0x000fe200078f10ff */
[----:B------:R-:W-:Y:S01]  /*0480*/  IMAD.MOV.U32 R11, RZ, RZ, RZ ;  /* 0x000000ffff0b7224 */ /* 0x000fe200078e00ff */
[----:B------:R-:W-:Y:S01]  /*0490*/  SHF.R.S32.HI R25, RZ, 0x1, R16 ;  /* 0x00000001ff197819 */ /* 0x000fe20000011410 */
[----:B------:R-:W-:Y:S01]  /*04a0*/  IMAD R20, R19, 0x18, R6 ;  /* 0x0000001813147824 */ /* 0x000fe200078e0206 */
[----:B------:R-:W-:-:S02]  /*04b0*/  LEA.HI R17, R17, R4, RZ, 0x2 ;  /* 0x0000000411117211 */ /* 0x000fc400078f10ff */
[C---:B------:R-:W-:Y:S01]  /*04c0*/  IADD3 R49, -R158.reuse, 0x1ff, RZ ;  /* 0x000001ff9e317810 */ /* 0x040fe20007ffe1ff */
[----:B------:R-:W-:Y:S01]  /*04d0*/  IMAD R31, R25, 0x18, R8 ;  /* 0x00000018191f7824 */ /* 0x000fe200078e0208 */
[----:B------:R-:W-:Y:S02]  /*04e0*/  IADD3 R50, -R158, 0x3f, RZ ;  /* 0x0000003f9e327810 */ /* 0x000fe40007ffe1ff */
[----:B------:R-:W-:Y:S02]  /*04f0*/  SHF.R.S32.HI R10, RZ, 0x2, R12 ;  /* 0x00000002ff0a7819 */ /* 0x000fe4000001140c */
[----:B------:R-:W-:Y:S01]  /*0500*/  IADD3 R54, R19, UR4, RZ ;  /* 0x0000000413367c10 */ /* 0x000fe2000fffe0ff */
[--C-:B------:R-:W-:Y:S01]  /*0510*/  IMAD.IADD R19, R0, 0x1, R21.reuse ;  /* 0x0000000100137824 */ /* 0x100fe200078e0215 */
[----:B------:R-:W-:Y:S01]  /*0520*/  IADD3 R53, R22, UR4, RZ ;  /* 0x0000000416357c10 */ /* 0x000fe2000fffe0ff */
[----:B------:R-:W-:Y:S01]  /*0530*/  IMAD R21, R10, 0x28, R21 ;  /* 0x000000280a157824 */ /* 0x000fe200078e0215 */
[----:B------:R-:W-:-:S02]  /*0540*/  IADD3 R52, R25, UR4, RZ ;  /* 0x0000000419347c10 */ /* 0x000fc4000fffe0ff */
[----:B------:R-:W-:Y:S01]  /*0550*/  SHF.R.S32.HI R14, RZ, 0x2, R14 ;  /* 0x00000002ff0e7819 */ /* 0x000fe2000001140e */
[----:B------:R-:W-:Y:S01]  /*0560*/  IMAD R16, R53, c[0x0][0x180], RZ ;  /* 0x0000600035107a24 */ /* 0x000fe200078e02ff */
[----:B------:R-:W-:Y:S01]  /*0570*/  SHF.R.S32.HI R18, RZ, 0x2, R17 ;  /* 0x00000002ff127819 */ /* 0x000fe20000011411 */
[----:B------:R-:W-:Y:S01]  /*0580*/  IMAD R17, R54, c[0x0][0x180], RZ ;  /* 0x0000600036117a24 */ /* 0x000fe200078e02ff */
[----:B------:R-:W-:Y:S01]  /*0590*/  LEA.HI R12, R49, 0x1, RZ, 0x1b ;  /* 0x00000001310c7811 */ /* 0x000fe200078fd8ff */
[----:B------:R-:W-:Y:S01]  /*05a0*/  IMAD R15, R52, c[0x0][0x180], RZ ;  /* 0x00006000340f7a24 */ /* 0x000fe200078e02ff */
[----:B------:R-:W-:Y:S01]  /*05b0*/  LEA.HI R13, R50, 0x1, RZ, 0x1b ;  /* 0x00000001320d7811 */ /* 0x000fe200078fd8ff */
[----:B------:R-:W-:Y:S01]  /*05c0*/  IMAD R30, R14, 0x28, R23 ;  /* 0x000000280e1e7824 */ /* 0x000fe200078e0217 */
[----:B------:R-:W-:Y:S01]  /*05d0*/  IADD3 R9, R158, 0x60, RZ ;  /* 0x000000609e097810 */ /* 0x000fe20007ffe0ff */
[----:B------:R-:W-:Y:S01]  /*05e0*/  IMAD R33, R18, 0x28, R27 ;  /* 0x0000002812217824 */ /* 0x000fe200078e021b */
[----:B------:R-:W-:-:S02]  /*05f0*/  LOP3.LUT R12, R12, 0x3, RZ, 0xc0, !PT ;  /* 0x000000030c0c7812 */ /* 0x000fc400078ec0ff */
[----:B------:R-:W-:Y:S02]  /*0600*/  LOP3.LUT R13, R13, 0x3, RZ, 0xc0, !PT ;  /* 0x000000030d0d7812 */ /* 0x000fe400078ec0ff */
.L_x_26:
[----:B------:R-:W-:-:S13]  /*0610*/  ISETP.GE.AND P0, PT, R11, UR5, PT ;  /* 0x000000050b007c0c */ /* 0x000fda000bf06270 */
[----:B-1----:R-:W-:Y:S05]  /*0620*/  @P0 BRA `(.L_x_2) ;  /* 0x0000142000000947 */ /* 0x002fea0003800000 */
[----:B------:R-:W-:Y:S01]  /*0630*/  ISETP.NE.AND P0, PT, R12, RZ, PT ;  /* 0x000000ff0c00720c */ /* 0x000fe20003f05270 */
[----:B------:R-:W-:Y:S01]  /*0640*/  IMAD.MOV.U32 R22, RZ, RZ, 0x3000 ;  /* 0x00003000ff167424 */ /* 0x000fe200078e00ff */
[----:B------:R-:W-:Y:S01]  /*0650*/  BSSY B1, `(.L_x_3) ;  /* 0x000003a000017945 */ /* 0x000fe20003800000 */
[----:B------:R-:W-:Y:S02]  /*0660*/  IMAD.MOV.U32 R34, RZ, RZ, R158 ;  /* 0x000000ffff227224 */ /* 0x000fe400078e009e */
[----:B------:R-:W-:-:S08]  /*0670*/  IMAD R43, R11, R22, 0x80 ;  /* 0x000000800b2b7424 */ /* 0x000fd000078e0216 */
[----:B------:R-:W-:Y:S05]  /*0680*/  @!P0 BRA `(.L_x_4) ;  /* 0x0000036000008947 */ /* 0x000fea0003800000 */
[----:B------:R-:W-:Y:S01]  /*0690*/  IMAD R24, R11, 0x10, R6 ;  /* 0x000000100b187824 */ /* 0x000fe200078e0206 */
[----:B------:R-:W-:Y:S01]  /*06a0*/  BSSY B2, `(.L_x_5) ;  /* 0x000000f000027945 */ /* 0x000fe20003800000 */
[----:B------:R-:W-:-:S03]  /*06b0*/  ISETP.NE.AND P1, PT, R12, 0x1, PT ;  /* 0x000000010c00780c */ /* 0x000fc60003f25270 */
[----:B------:R-:W-:-:S04]  /*06c0*/  ISETP.GE.AND P0, PT, R24, c[0x0][0x180], PT ;  /* 0x0000600018007a0c */ /* 0x000fc80003f06270 */
[----:B------:R-:W-:-:S13]  /*06d0*/  ISETP.GE.OR P0, PT, R54, c[0x0][0x178], P0 ;  /* 0x00005e0036007a0c */ /* 0x000fda0000706670 */
[----:B------:R-:W-:Y:S05]  /*06e0*/  @P0 BRA `(.L_x_6) ;  /* 0x000000a000000947 */ /* 0x000fea0003800000 */
[----:B------:R-:W-:Y:S01]  /*06f0*/  SHF.R.S32.HI R22, RZ, 0x1f, R24 ;  /* 0x0000001fff167819 */ /* 0x000fe20000011418 */
[----:B------:R-:W-:Y:S01]  /*0700*/  IMAD R25, R20, 0x2, R43 ;  /* 0x0000000214197824 */ /* 0x000fe200078e022b */
[----:B------:R-:W-:-:S04]  /*0710*/  IADD3 R23, P0, R17, R24, RZ ;  /* 0x0000001811177210 */ /* 0x000fc80007f1e0ff */
[----:B------:R-:W-:Y:S02]  /*0720*/  LEA.HI.X.SX32 R24, R17, R22, 0x1, P0 ;  /* 0x0000001611187211 */ /* 0x000fe400000f0eff */
[----:B------:R-:W-:-:S04]  /*0730*/  LEA R22, P0, R23, c[0x0][0x160], 0x1 ;  /* 0x0000580017167a11 */ /* 0x000fc800078008ff */
[----:B------:R-:W-:-:S05]  /*0740*/  LEA.HI.X R23, R23, c[0x0][0x164], R24, 0x1, P0 ;  /* 0x0000590017177a11 */ /* 0x000fca00000f0c18 */
[----:B------:R-:W-:Y:S01]  /*0750*/  @!PT LDS RZ, [RZ] ;  /* 0x00000000fffff984 */ /* 0x000fe20000000800 */
[----:B------:R-:W-:Y:S01]  /*0760*/  @!PT LDS RZ, [RZ] ;  /* 0x00000000fffff984 */ /* 0x000fe20000000800 */
[----:B------:R-:W-:Y:S01]  /*0770*/  @!PT LDS RZ, [RZ] ;  /* 0x00000000fffff984 */ /* 0x000fe20000000800 */
[----:B------:R1:W-:Y:S04]  /*0780*/  LDGSTS.E.128 [R25], [R22.64] ;  /* 0x0000000016197fae */ /* 0x0003e8000b921c46 */
.L_x_6:
[----:B------:R-:W-:Y:S05]  /*0790*/  BSYNC B2 ;  /* 0x0000000000027941 */ /* 0x000fea0003800000 */
.L_x_5:
[----:B------:R-:W-:Y:S01]  /*07a0*/  IMAD.MOV.U32 R34, RZ, RZ, R2 ;  /* 0x000000ffff227224 */ /* 0x000fe200078e0002 */
[----:B------:R-:W-:Y:S05]  /*07b0*/  @!P1 BRA `(.L_x_4) ;  /* 0x0000023000009947 */ /* 0x000fea0003800000 */
[----:B-1----:R-:W-:Y:S01]  /*07c0*/  IMAD R25, R11, 0x10, R7 ;  /* 0x000000100b197824 */ /* 0x002fe200078e0207 */
[----:B------:R-:W-:Y:S01]  /*07d0*/  BSSY B2, `(.L_x_7) ;  /* 0x000000f000027945 */ /* 0x000fe20003800000 */
[----:B------:R-:W-:-:S03]  /*07e0*/  ISETP.NE.AND P1, PT, R12, 0x2, PT ;  /* 0x000000020c00780c */ /* 0x000fc60003f25270 */
[----:B------:R-:W-:-:S04]  /*07f0*/  ISETP.GE.AND P0, PT, R25, c[0x0][0x180], PT ;  /* 0x0000600019007a0c */ /* 0x000fc80003f06270 */
[----:B------:R-:W-:-:S13]  /*0800*/  ISETP.GE.OR P0, PT, R53, c[0x0][0x178], P0 ;  /* 0x00005e0035007a0c */ /* 0x000fda0000706670 */
[----:B------:R-:W-:Y:S05]  /*0810*/  @P0 BRA `(.L_x_8) ;  /* 0x000000a000000947 */ /* 0x000fea0003800000 */
[----:B------:R-:W-:Y:S02]  /*0820*/  SHF.R.S32.HI R23, RZ, 0x1f, R25 ;  /* 0x0000001fff177819 */ /* 0x000fe40000011419 */
[----:B------:R-:W-:Y:S01]  /*0830*/  IADD3 R24, P0, R16, R25, RZ ;  /* 0x0000001910187210 */ /* 0x000fe20007f1e0ff */
[----:B------:R-:W-:-:S03]  /*0840*/  IMAD R25, R28, 0x2, R43 ;  /* 0x000000021c197824 */ /* 0x000fc600078e022b */
[----:B------:R-:W-:Y:S02]  /*0850*/  LEA.HI.X.SX32 R23, R16, R23, 0x1, P0 ;  /* 0x0000001710177211 */ /* 0x000fe400000f0eff */
[----:B------:R-:W-:-:S04]  /*0860*/  LEA R22, P0, R24, c[0x0][0x160], 0x1 ;  /* 0x0000580018167a11 */ /* 0x000fc800078008ff */
[----:B------:R-:W-:-:S05]  /*0870*/  LEA.HI.X R23, R24, c[0x0][0x164], R23, 0x1, P0 ;  /* 0x0000590018177a11 */ /* 0x000fca00000f0c17 */
[----:B------:R-:W-:Y:S01]  /*0880*/  @!PT LDS RZ, [RZ] ;  /* 0x00000000fffff984 */ /* 0x000fe20000000800 */
[----:B------:R-:W-:Y:S01]  /*0890*/  @!PT LDS RZ, [RZ] ;  /* 0x00000000fffff984 */ /* 0x000fe20000000800 */
[----:B------:R-:W-:Y:S01]  /*08a0*/  @!PT LDS RZ, [RZ] ;  /* 0x00000000fffff984 */ /* 0x000fe20000000800 */
[----:B------:R1:W-:Y:S04]  /*08b0*/  LDGSTS.E.128 [R25], [R22.64] ;  /* 0x0000000016197fae */ /* 0x0003e8000b921c46 */
.L_x_8:
[----:B------:R-:W-:Y:S05]  /*08c0*/  BSYNC B2 ;  /* 0x0000000000027941 */ /* 0x000fea0003800000 */
.L_x_7:
[----:B------:R-:W-:Y:S01]  /*08d0*/  IMAD.MOV.U32 R34, RZ, RZ, R4 ;  /* 0x000000ffff227224 */ /* 0x000fe200078e0004 */
[----:B------:R-:W-:Y:S05]  /*08e0*/  @!P1 BRA `(.L_x_4) ;  /* 0x0000010000009947 */ /* 0x000fea0003800000 */
[----:B------:R-:W-:Y:S02]  /*08f0*/  IMAD R24, R11, 0x10, R8 ;  /* 0x000000100b187824 */ /* 0x000fe400078e0208 */
[----:B------:R-:W-:-:S03]  /*0900*/  IMAD.MOV.U32 R34, RZ, RZ, R9 ;  /* 0x000000ffff227224 */ /* 0x000fc600078e0009 */
[----:B------:R-:W-:-:S04]  /*0910*/  ISETP.GE.AND P0, PT, R24, c[0x0][0x180], PT ;  /* 0x0000600018007a0c */ /* 0x000fc80003f06270 */
[----:B------:R-:W-:-:S13]  /*0920*/  ISETP.GE.OR P0, PT, R52, c[0x0][0x178], P0 ;  /* 0x00005e0034007a0c */ /* 0x000fda0000706670 */
[----:B------:R-:W-:Y:S05]  /*0930*/  @P0 BRA `(.L_x_4) ;  /* 0x000000b000000947 */ /* 0x000fea0003800000 */
[----:B-1----:R-:W-:Y:S01]  /*0940*/  SHF.R.S32.HI R22, RZ, 0x1f, R24 ;  /* 0x0000001fff167819 */ /* 0x002fe20000011418 */
[----:B------:R-:W-:Y:S01]  /*0950*/  IMAD R25, R31, 0x2, R43 ;  /* 0x000000021f197824 */ /* 0x000fe200078e022b */
[----:B------:R-:W-:Y:S01]  /*0960*/  IADD3 R23, P0, R15, R24, RZ ;  /* 0x000000180f177210 */ /* 0x000fe20007f1e0ff */
[----:B------:R-:W-:-:S03]  /*0970*/  IMAD.MOV.U32 R34, RZ, RZ, R9 ;  /* 0x000000ffff227224 */ /* 0x000fc600078e0009 */
[----:B------:R-:W-:Y:S02]  /*0980*/  LEA.HI.X.SX32 R24, R15, R22, 0x1, P0 ;  /* 0x000000160f187211 */ /* 0x000fe400000f0eff */
[----:B------:R-:W-:-:S04]  /*0990*/  LEA R22, P0, R23, c[0x0][0x160], 0x1 ;  /* 0x0000580017167a11 */ /* 0x000fc800078008ff */
[----:B------:R-:W-:-:S05]  /*09a0*/  LEA.HI.X R23, R23, c[0x0][0x164], R24, 0x1, P0 ;  /* 0x0000590017177a11 */ /* 0x000fca00000f0c18 */
[----:B------:R-:W-:Y:S01]  /*09b0*/  @!PT LDS RZ, [RZ] ;  /* 0x00000000fffff984 */ /* 0x000fe20000000800 */
[----:B------:R-:W-:Y:S01]  /*09c0*/  @!PT LDS RZ, [RZ] ;  /* 0x00000000fffff984 */ /* 0x000fe20000000800 */
[----:B------:R-:W-:Y:S01]  /*09d0*/  @!PT LDS RZ, [RZ] ;  /* 0x00000000fffff984 */ /* 0x000fe20000000800 */
[----:B------:R1:W-:Y:S04]  /*09e0*/  LDGSTS.E.128 [R25], [R22.64] ;  /* 0x0000000016197fae */ /* 0x0003e8000b921c46 */
.L_x_4:
[----:B------:R-:W-:Y:S05]  /*09f0*/  BSYNC B1 ;  /* 0x0000000000017941 */ /* 0x000fea0003800000 */
.L_x_3:
[----:B------:R-:W-:Y:S01]  /*0a00*/  ISETP.GE.U32.AND P0, PT, R49, 0x60, PT ;  /* 0x000000603100780c */ /* 0x000fe20003f06070 */
[----:B------:R-:W-:-:S12]  /*0a10*/  BSSY B1, `(.L_x_9) ;  /* 0x000005e000017945 */ /* 0x000fd80003800000 */
[----:B------:R-:W-:Y:S05]  /*0a20*/  @!P0 BRA `(.L_x_10) ;  /* 0x000005c000008947 */ /* 0x000fea0003800000 */
.L_x_13:
[C---:B------:R-:W-:Y:S01]  /*0a30*/  IADD3 R24, R34.reuse, 0x20, RZ ;  /* 0x0000002022187810 */ /* 0x040fe20007ffe0ff */
[C---:B-1----:R-:W-:Y:S01]  /*0a40*/  IMAD.SHL.U32 R22, R34.reuse, 0x8, RZ ;  /* 0x0000000822167824 */ /* 0x042fe200078e00ff */
[----:B------:R-:W-:Y:S01]  /*0a50*/  IADD3 R27, R34, 0x40, RZ ;  /* 0x00000040221b7810 */ /* 0x000fe20007ffe0ff */
[----:B------:R-:W-:Y:S02]  /*0a60*/  BSSY B2, `(.L_x_11) ;  /* 0x0000057000027945 */ /* 0x000fe40003800000 */
[C---:B------:R-:W-:Y:S01]  /*0a70*/  IMAD.SHL.U32 R25, R24.reuse, 0x8, RZ ;  /* 0x0000000818197824 */ /* 0x040fe200078e00ff */
[----:B------:R-:W-:Y:S01]  /*0a80*/  SHF.R.S32.HI R23, RZ, 0x1f, R22 ;  /* 0x0000001fff177819 */ /* 0x000fe20000011416 */
[----:B------:R-:W-:Y:S01]  /*0a90*/  IMAD.SHL.U32 R35, R27, 0x8, RZ ;  /* 0x000000081b237824 */ /* 0x000fe200078e00ff */
[----:B------:R-:W-:Y:S02]  /*0aa0*/  LEA.HI R24, R24, R24, RZ, 0x1 ;  /* 0x0000001818187211 */ /* 0x000fe400078f08ff */
[----:B------:R-:W-:-:S02]  /*0ab0*/  SHF.R.S32.HI R26, RZ, 0x1f, R25 ;  /* 0x0000001fff1a7819 */ /* 0x000fc40000011419 */
[----:B------:R-:W-:Y:S02]  /*0ac0*/  LEA.HI R23, R23, R22, RZ, 0x4 ;  /* 0x0000001617177211 */ /* 0x000fe400078f20ff */
[----:B------:R-:W-:Y:S02]  /*0ad0*/  SHF.R.S32.HI R36, RZ, 0x1f, R35 ;  /* 0x0000001fff247819 */ /* 0x000fe40000011423 */
[----:B------:R-:W-:Y:S02]  /*0ae0*/  LEA.HI R26, R26, R25, RZ, 0x4 ;  /* 0x000000191a1a7211 */ /* 0x000fe400078f20ff */
[----:B------:R-:W-:Y:S02]  /*0af0*/  LOP3.LUT R23, R23, 0xfffffff0, RZ, 0xc0, !PT ;  /* 0xfffffff017177812 */ /* 0x000fe400078ec0ff */
[----:B------:R-:W-:Y:S02]  /*0b00*/  LEA.HI R36, R36, R35, RZ, 0x4 ;  /* 0x0000002324247211 */ /* 0x000fe400078f20ff */
[----:B------:R-:W-:Y:S01]  /*0b10*/  LOP3.LUT R26, R26, 0xfffffff0, RZ, 0xc0, !PT ;  /* 0xfffffff01a1a7812 */ /* 0x000fe200078ec0ff */
[----:B------:R-:W-:Y:S01]  /*0b20*/  IMAD.IADD R38, R22, 0x1, -R23 ;  /* 0x0000000116267824 */ /* 0x000fe200078e0a17 */
[----:B------:R-:W-:-:S02]  /*0b30*/  LOP3.LUT R36, R36, 0xfffffff0, RZ, 0xc0, !PT ;  /* 0xfffffff024247812 */ /* 0x000fc400078ec0ff */
[C---:B------:R-:W-:Y:S01]  /*0b40*/  LEA.HI R22, R34.reuse, R34, RZ, 0x1 ;  /* 0x0000002222167211 */ /* 0x040fe200078f08ff */
[----:B------:R-:W-:Y:S01]  /*0b50*/  IMAD.IADD R39, R25, 0x1, -R26 ;  /* 0x0000000119277824 */ /* 0x000fe200078e0a1a */
[----:B------:R-:W-:Y:S01]  /*0b60*/  LEA.HI R27, R27, R27, RZ, 0x1 ;  /* 0x0000001b1b1b7211 */ /* 0x000fe200078f08ff */
[----:B------:R-:W-:Y:S01]  /*0b70*/  IMAD R37, R11, 0x10, R38 ;  /* 0x000000100b257824 */ /* 0x000fe200078e0226 */
[----:B------:R-:W-:Y:S01]  /*0b80*/  SHF.R.S32.HI R25, RZ, 0x1, R22 ;  /* 0x00000001ff197819 */ /* 0x000fe20000011416 */
[----:B------:R-:W-:Y:S01]  /*0b90*/  IMAD.IADD R44, R35, 0x1, -R36 ;  /* 0x00000001232c7824 */ /* 0x000fe200078e0a24 */
[----:B------:R-:W-:Y:S01]  /*0ba0*/  IADD3 R35, R34, 0x60, RZ ;  /* 0x0000006022237810 */ /* 0x000fe20007ffe0ff */
[----:B------:R-:W-:Y:S01]  /*0bb0*/  IMAD R45, R11, 0x10, R39 ;  /* 0x000000100b2d7824 */ /* 0x000fe200078e0227 */
[----:B------:R-:W-:Y:S01]  /*0bc0*/  IADD3 R26, R25, UR4, RZ ;  /* 0x00000004191a7c10 */ /* 0x000fe2000fffe0ff */
[----:B------:R-:W-:Y:S01]  /*0bd0*/  IMAD R47, R11, 0x10, R44 ;  /* 0x000000100b2f7824 */ /* 0x000fe200078e022c */
[----:B------:R-:W-:Y:S01]  /*0be0*/  ISETP.GE.AND P1, PT, R37, c[0x0][0x180], PT ;  /* 0x0000600025007a0c */ /* 0x000fe20003f26270 */
[----:B------:R-:W-:Y:S01]  /*0bf0*/  IMAD.SHL.U32 R23, R35, 0x8, RZ ;  /* 0x0000000823177824 */ /* 0x000fe200078e00ff */
[----:B------:R-:W-:-:S02]  /*0c00*/  SHF.R.S32.HI R36, RZ, 0x1, R24 ;  /* 0x00000001ff247819 */ /* 0x000fc40000011418 */
[----:B------:R-:W-:Y:S02]  /*0c10*/  SHF.R.S32.HI R42, RZ, 0x1, R27 ;  /* 0x00000001ff2a7819 */ /* 0x000fe4000001141b */
[----:B------:R-:W-:Y:S02]  /*0c20*/  ISETP.GE.OR P1, PT, R26, c[0x0][0x178], P1 ;  /* 0x00005e001a007a0c */ /* 0x000fe40000f26670 */
[----:B------:R-:W-:Y:S02]  /*0c30*/  IADD3 R41, R36, UR4, RZ ;  /* 0x0000000424297c10 */ /* 0x000fe4000fffe0ff */
[----:B------:R-:W-:Y:S02]  /*0c40*/  ISETP.GE.AND P0, PT, R45, c[0x0][0x180], PT ;  /* 0x000060002d007a0c */ /* 0x000fe40003f06270 */
[----:B------:R-:W-:Y:S02]  /*0c50*/  IADD3 R46, R42, UR4, RZ ;  /* 0x000000042a2e7c10 */ /* 0x000fe4000fffe0ff */
[----:B------:R-:W-:-:S02]  /*0c60*/  ISETP.GE.AND P2, PT, R47, c[0x0][0x180], PT ;  /* 0x000060002f007a0c */ /* 0x000fc40003f46270 */
[----:B------:R-:W-:Y:S02]  /*0c70*/  SHF.R.S32.HI R22, RZ, 0x1f, R23 ;  /* 0x0000001fff167819 */ /* 0x000fe40000011417 */
[----:B------:R-:W-:Y:S01]  /*0c80*/  ISETP.GE.OR P0, PT, R41, c[0x0][0x178], P0 ;  /* 0x00005e0029007a0c */ /* 0x000fe20000706670 */
[----:B------:R-:W-:Y:S01]  /*0c90*/  @!P1 IMAD R25, R25, 0x18, R38 ;  /* 0x0000001819199824 */ /* 0x000fe200078e0226 */
[----:B------:R-:W-:Y:S02]  /*0ca0*/  ISETP.GE.OR P2, PT, R46, c[0x0][0x178], P2 ;  /* 0x00005e002e007a0c */ /* 0x000fe40001746670 */
[----:B------:R-:W-:Y:S01]  /*0cb0*/  LEA.HI R24, R22, R23, RZ, 0x4 ;  /* 0x0000001716187211 */ /* 0x000fe200078f20ff */
[----:B------:R-:W-:Y:S01]  /*0cc0*/  @!P1 IMAD R22, R26, c[0x0][0x180], RZ ;  /* 0x000060001a169a24 */ /* 0x000fe200078e02ff */
[----:B------:R-:W-:Y:S02]  /*0cd0*/  @!P1 SHF.R.S32.HI R27, RZ, 0x1f, R37 ;  /* 0x0000001fff1b9819 */ /* 0x000fe40000011425 */
[----:B------:R-:W-:-:S02]  /*0ce0*/  LOP3.LUT R24, R24, 0xfffffff0, RZ, 0xc0, !PT ;  /* 0xfffffff018187812 */ /* 0x000fc400078ec0ff */
[----:B------:R-:W-:-:S03]  /*0cf0*/  @!P1 IADD3 R40, P3, R37, R22, RZ ;  /* 0x0000001625289210 */ /* 0x000fc60007f7e0ff */
[----:B------:R-:W-:Y:S01]  /*0d00*/  IMAD.IADD R48, R23, 0x1, -R24 ;  /* 0x0000000117307824 */ /* 0x000fe200078e0a18 */
[----:B------:R-:W-:Y:S01]  /*0d10*/  @!P1 LEA.HI.X.SX32 R23, R22, R27, 0x1, P3 ;  /* 0x0000001b16179211 */ /* 0x000fe200018f0eff */
[----:B------:R-:W-:Y:S01]  /*0d20*/  @!P0 IMAD R24, R41, c[0x0][0x180], RZ ;  /* 0x0000600029188a24 */ /* 0x000fe200078e02ff */
[----:B------:R-:W-:Y:S01]  /*0d30*/  @!P1 LEA R22, P3, R40, c[0x0][0x160], 0x1 ;  /* 0x0000580028169a11 */ /* 0x000fe200078608ff */
[----:B------:R-:W-:Y:S01]  /*0d40*/  @!P2 IMAD R26, R46, c[0x0][0x180], RZ ;  /* 0x000060002e1aaa24 */ /* 0x000fe200078e02ff */
[----:B------:R-:W-:Y:S01]  /*0d50*/  @!P0 SHF.R.S32.HI R27, RZ, 0x1f, R45 ;  /* 0x0000001fff1b8819 */ /* 0x000fe2000001142d */
[----:B------:R-:W-:Y:S01]  /*0d60*/  @!P0 IMAD R36, R36, 0x18, R39 ;  /* 0x0000001824248824 */ /* 0x000fe200078e0227 */
[----:B------:R-:W-:Y:S01]  /*0d70*/  @!P2 SHF.R.S32.HI R37, RZ, 0x1f, R47 ;  /* 0x0000001fff25a819 */ /* 0x000fe2000001142f */
[----:B------:R-:W-:Y:S01]  /*0d80*/  @!P2 IMAD R38, R42, 0x18, R44 ;  /* 0x000000182a26a824 */ /* 0x000fe200078e022c */
[----:B------:R-:W-:Y:S02]  /*0d90*/  @!P0 IADD3 R41, P4, R45, R24, RZ ;  /* 0x000000182d298210 */ /* 0x000fe40007f9e0ff */
[----:B------:R-:W-:-:S02]  /*0da0*/  @!P2 IADD3 R39, P5, R47, R26, RZ ;  /* 0x0000001a2f27a210 */ /* 0x000fc40007fbe0ff */
[----:B------:R-:W-:Y:S02]  /*0db0*/  @!P1 LEA.HI.X R23, R40, c[0x0][0x164], R23, 0x1, P3 ;  /* 0x0000590028179a11 */ /* 0x000fe400018f0c17 */
[----:B------:R-:W-:Y:S02]  /*0dc0*/  @!P0 LEA.HI.X.SX32 R42, R24, R27, 0x1, P4 ;  /* 0x0000001b182a8211 */ /* 0x000fe400020f0eff */
[----:B------:R-:W-:Y:S02]  /*0dd0*/  @!P2 LEA.HI.X.SX32 R40, R26, R37, 0x1, P5 ;  /* 0x000000251a28a211 */ /* 0x000fe400028f0eff */
[----:B------:R-:W-:Y:S02]  /*0de0*/  @!P2 LEA R26, P4, R39, c[0x0][0x160], 0x1 ;  /* 0x00005800271aaa11 */ /* 0x000fe400078808ff */
[----:B------:R-:W-:Y:S01]  /*0df0*/  LEA.HI R37, R35, R35, RZ, 0x1 ;  /* 0x0000002323257211 */ /* 0x000fe200078f08ff */
[----:B------:R-:W-:Y:S01]  /*0e00*/  @!P1 IMAD R35, R25, 0x2, R43 ;  /* 0x0000000219239824 */ /* 0x000fe200078e022b */
[----:B------:R-:W-:-:S02]  /*0e10*/  @!P0 LEA R24, P3, R41, c[0x0][0x160], 0x1 ;  /* 0x0000580029188a11 */ /* 0x000fc400078608ff */
[----:B------:R-:W-:Y:S01]  /*0e20*/  @!P2 LEA.HI.X R27, R39, c[0x0][0x164], R40, 0x1, P4 ;  /* 0x00005900271baa11 */ /* 0x000fe200020f0c28 */
[----:B------:R-:W-:Y:S01]  /*0e30*/  @!P2 IMAD R39, R38, 0x2, R43 ;  /* 0x000000022627a824 */ /* 0x000fe200078e022b */
[----:B------:R-:W-:Y:S01]  /*0e40*/  SHF.R.S32.HI R40, RZ, 0x1, R37 ;  /* 0x00000001ff287819 */ /* 0x000fe20000011425 */
[----:B------:R-:W-:Y:S01]  /*0e50*/  @!P0 IMAD R37, R36, 0x2, R43 ;  /* 0x0000000224258824 */ /* 0x000fe200078e022b */
[----:B------:R-:W-:Y:S01]  /*0e60*/  @!P0 LEA.HI.X R25, R41, c[0x0][0x164], R42, 0x1, P3 ;  /* 0x0000590029198a11 */ /* 0x000fe200018f0c2a */
[----:B------:R-:W-:Y:S01]  /*0e70*/  IMAD R41, R11, 0x10, R48 ;  /* 0x000000100b297824 */ /* 0x000fe200078e0230 */
[----:B------:R-:W-:Y:S01]  /*0e80*/  @!PT LDS RZ, [RZ] ;  /* 0x00000000fffff984 */ /* 0x000fe20000000800 */
[----:B------:R-:W-:Y:S01]  /*0e90*/  @!PT LDS RZ, [RZ] ;  /* 0x00000000fffff984 */ /* 0x000fe20000000800 */
[----:B------:R-:W-:Y:S01]  /*0ea0*/  @!PT LDS RZ, [RZ] ;  /* 0x00000000fffff984 */ /* 0x000fe20000000800 */
[----:B------:R1:W-:Y:S01]  /*0eb0*/  @!P1 LDGSTS.E.128 [R35], [R22.64] ;  /* 0x0000000016239fae */ /* 0x0003e2000b921c46 */
[----:B------:R-:W-:-:S03]  /*0ec0*/  IADD3 R36, R40, UR4, RZ ;  /* 0x0000000428247c10 */ /* 0x000fc6000fffe0ff */
[----:B------:R1:W-:Y:S01]  /*0ed0*/  @!P0 LDGSTS.E.128 [R37], [R24.64] ;  /* 0x0000000018258fae */ /* 0x0003e2000b921c46 */
[----:B------:R-:W-:Y:S02]  /*0ee0*/  ISETP.GE.AND P1, PT, R41, c[0x0][0x180], PT ;  /* 0x0000600029007a0c */ /* 0x000fe40003f26270 */
[----:B------:R-:W-:Y:S01]  /*0ef0*/  ISETP.GE.AND P0, PT, R34, 0x180, PT ;  /* 0x000001802200780c */ /* 0x000fe20003f06270 */
[----:B------:R1:W-:Y:S01]  /*0f00*/  @!P2 LDGSTS.E.128 [R39], [R26.64] ;  /* 0x000000001a27afae */ /* 0x0003e2000b921c46 */
[----:B------:R-:W-:Y:S02]  /*0f10*/  ISETP.GE.OR P1, PT, R36, c[0x0][0x178], P1 ;  /* 0x00005e0024007a0c */ /* 0x000fe40000f26670 */
[----:B------:R-:W-:-:S11]  /*0f20*/  IADD3 R34, R34, 0x80, RZ ;  /* 0x0000008022227810 */ /* 0x000fd60007ffe0ff */
[----:B------:R-:W-:Y:S05]  /*0f30*/  @P1 BRA `(.L_x_12) ;  /* 0x0000009000001947 */ /* 0x000fea0003800000 */
[----:B-1----:R-:W-:Y:S01]  /*0f40*/  IMAD R22, R36, c[0x0][0x180], RZ ;  /* 0x0000600024167a24 */ /* 0x002fe200078e02ff */
[----:B------:R-:W-:Y:S01]  /*0f50*/  SHF.R.S32.HI R23, RZ, 0x1f, R41 ;  /* 0x0000001fff177819 */ /* 0x000fe20000011429 */
[----:B------:R-:W-:-:S03]  /*0f60*/  IMAD R24, R40, 0x18, R48 ;  /* 0x0000001828187824 */ /* 0x000fc600078e0230 */
[----:B------:R-:W-:-:S04]  /*0f70*/  IADD3 R25, P1, R41, R22, RZ ;  /* 0x0000001629197210 */ /* 0x000fc80007f3e0ff */
[----:B------:R-:W-:Y:S02]  /*0f80*/  LEA.HI.X.SX32 R26, R22, R23, 0x1, P1 ;  /* 0x00000017161a7211 */ /* 0x000fe400008f0eff */
[----:B------:R-:W-:-:S04]  /*0f90*/  LEA R22, P1, R25, c[0x0][0x160], 0x1 ;  /* 0x0000580019167a11 */ /* 0x000fc800078208ff */
[----:B------:R-:W-:Y:S01]  /*0fa0*/  LEA.HI.X R23, R25, c[0x0][0x164], R26, 0x1, P1 ;  /* 0x0000590019177a11 */ /* 0x000fe200008f0c1a */
[----:B------:R-:W-:-:S05]  /*0fb0*/  IMAD R25, R24, 0x2, R43 ;  /* 0x0000000218197824 */ /* 0x000fca00078e022b */
[----:B------:R1:W-:Y:S03]  /*0fc0*/  LDGSTS.E.128 [R25], [R22.64] ;  /* 0x0000000016197fae */ /* 0x0003e6000b921c46 */
.L_x_12:
[----:B-1----:R-:W-:Y:S05]  /*0fd0*/  BSYNC B2 ;  /* 0x0000000000027941 */ /* 0x002fea0003800000 */
.L_x_11:
[----:B------:R-:W-:Y:S05]  /*0fe0*/  @!P0 BRA `(.L_x_13) ;  /* 0xfffffa4000008947 */ /* 0x000fea000383ffff */
.L_x_10:
[----:B------:R-:W-:Y:S05]  /*0ff0*/  BSYNC B1 ;  /* 0x0000000000017941 */ /* 0x000fea0003800000 */
.L_x_9:
[----:B------:R-:W-:Y:S01]  /*1000*/  ISETP.NE.AND P0, PT, R13, RZ, PT ;  /* 0x000000ff0d00720c */ /* 0x000fe20003f05270 */
[----:B-1----:R-:W-:Y:S01]  /*1010*/  IMAD.MOV.U32 R22, RZ, RZ, 0x500 ;  /* 0x00000500ff167424 */ /* 0x002fe200078e00ff */
[----:B------:R-:W-:Y:S01]  /*1020*/  BSSY B1, `(.L_x_14) ;  /* 0x000003d000017945 */ /* 0x000fe20003800000 */
[----:B------:R-:W-:Y:S02]  /*1030*/  IMAD.MOV.U32 R34, RZ, RZ, R158 ;  /* 0x000000ffff227224 */ /* 0x000fe400078e009e */
[----:B------:R-:W-:-:S08]  /*1040*/  IMAD R45, R11, R22, 0x9080 ;  /* 0x000090800b2d7424 */ /* 0x000fd000078e0216 */
[----:B------:R-:W-:Y:S05]  /*1050*/  @!P0 BRA `(.L_x_15) ;  /* 0x0000039000008947 */ /* 0x000fea0003800000 */
[----:B------:R-:W-:Y:S01]  /*1060*/  IMAD R22, R11, 0x10, R10 ;  /* 0x000000100b167824 */ /* 0x000fe200078e020a */
[----:B------:R-:W-:Y:S01]  /*1070*/  ISETP.GE.AND P0, PT, R19, c[0x0][0x17c], PT ;  /* 0x00005f0013007a0c */ /* 0x000fe20003f06270 */
[----:B------:R-:W-:Y:S01]  /*1080*/  BSSY B2, `(.L_x_16) ;  /* 0x000000f000027945 */ /* 0x000fe20003800000 */
[----:B------:R-:W-:Y:S02]  /*1090*/  ISETP.NE.AND P1, PT, R13, 0x1, PT ;  /* 0x000000010d00780c */ /* 0x000fe40003f25270 */
[----:B------:R-:W-:-:S13]  /*10a0*/  ISETP.GE.OR P0, PT, R22, c[0x0][0x180], P0 ;  /* 0x0000600016007a0c */ /* 0x000fda0000706670 */
[----:B------:R-:W-:Y:S05]  /*10b0*/  @P0 BRA `(.L_x_17) ;  /* 0x000000b000000947 */ /* 0x000fea0003800000 */
[----:B------:R-:W-:Y:S02]  /*10c0*/  IMAD R22, R22, c[0x0][0x17c], RZ ;  /* 0x00005f0016167a24 */ /* 0x000fe400078e02ff */
[----:B------:R-:W-:-:S03]  /*10d0*/  IMAD R25, R21, 0x2, R45 ;  /* 0x0000000215197824 */ /* 0x000fc600078e022d */
[----:B------:R-:W-:Y:S02]  /*10e0*/  SHF.R.S32.HI R24, RZ, 0x1f, R22 ;  /* 0x0000001fff187819 */ /* 0x000fe40000011416 */
        /* <DEDUP_REMOVED lines=8> */
.L_x_17:
[----:B------:R-:W-:Y:S05]  /*1170*/  BSYNC B2 ;  /* 0x0000000000027941 */ /* 0x000fea0003800000 */
.L_x_16:
[----:B------:R-:W-:Y:S01]  /*1180*/  IMAD.MOV.U32 R34, RZ, RZ, R2 ;  /* 0x000000ffff227224 */ /* 0x000fe200078e0002 */
[----:B------:R-:W-:Y:S05]  /*1190*/  @!P1 BRA `(.L_x_15) ;  /* 0x0000025000009947 */ /* 0x000fea0003800000 */
[----:B-1----:R-:W-:Y:S01]  /*11a0*/  IMAD R22, R11, 0x10, R14 ;  /* 0x000000100b167824 */ /* 0x002fe200078e020e */
        /* <DEDUP_REMOVED lines=16> */
.L_x_19:
[----:B------:R-:W-:Y:S05]  /*12b0*/  BSYNC B2 ;  /* 0x0000000000027941 */ /* 0x000fea0003800000 */
.L_x_18:
[----:B------:R-:W-:Y:S01]  /*12c0*/  IMAD.MOV.U32 R34, RZ, RZ, R4 ;  /* 0x000000ffff227224 */ /* 0x000fe200078e0004 */
[----:B------:R-:W-:Y:S05]  /*12d0*/  @!P1 BRA `(.L_x_15) ;  /* 0x0000011000009947 */ /* 0x000fea0003800000 */
[----:B-1----:R-:W-:Y:S01]  /*12e0*/  IMAD R23, R11, 0x10, R18 ;  /* 0x000000100b177824 */ /* 0x002fe200078e0212 */
[----:B------:R-:W-:Y:S01]  /*12f0*/  ISETP.GE.AND P0, PT, R32, c[0x0][0x17c], PT ;  /* 0x00005f0020007a0c */ /* 0x000fe20003f06270 */
[----:B------:R-:W-:-:S03]  /*1300*/  IMAD.MOV.U32 R34, RZ, RZ, R9 ;  /* 0x000000ffff227224 */ /* 0x000fc600078e0009 */
[----:B------:R-:W-:-:S13]  /*1310*/  ISETP.GE.OR P0, PT, R23, c[0x0][0x180], P0 ;  /* 0x0000600017007a0c */ /* 0x000fda0000706670 */
[----:B------:R-:W-:Y:S05]  /*1320*/  @P0 BRA `(.L_x_15) ;  /* 0x000000c000000947 */ /* 0x000fea0003800000 */
[----:B------:R-:W-:Y:S02]  /*1330*/  IMAD R23, R23, c[0x0][0x17c], RZ ;  /* 0x00005f0017177a24 */ /* 0x000fe400078e02ff */
[----:B------:R-:W-:-:S03]  /*1340*/  IMAD.MOV.U32 R34, RZ, RZ, R9 ;  /* 0x000000ffff227224 */ /* 0x000fc600078e0009 */
[----:B------:R-:W-:Y:S02]  /*1350*/  SHF.R.S32.HI R25, RZ, 0x1f, R23 ;  /* 0x0000001fff197819 */ /* 0x000fe40000011417 */
[----:B------:R-:W-:-:S04]  /*1360*/  IADD3 R23, P0, R32, R23, RZ ;  /* 0x0000001720177210 */ /* 0x000fc80007f1e0ff */
[----:B------:R-:W-:Y:S01]  /*1370*/  LEA.HI.X.SX32 R24, R32, R25, 0x1, P0 ;  /* 0x0000001920187211 */ /* 0x000fe200000f0eff */
[----:B------:R-:W-:Y:S01]  /*1380*/  IMAD R25, R33, 0x2, R45 ;  /* 0x0000000221197824 */ /* 0x000fe200078e022d */
[----:B------:R-:W-:-:S04]  /*1390*/  LEA R22, P0, R23, c[0x0][0x168], 0x1 ;  /* 0x00005a0017167a11 */ /* 0x000fc800078008ff */
[----:B------:R-:W-:-:S05]  /*13a0*/  LEA.HI.X R23, R23, c[0x0][0x16c], R24, 0x1, P0 ;  /* 0x00005b0017177a11 */ /* 0x000fca00000f0c18 */
[----:B------:R-:W-:Y:S01]  /*13b0*/  @!PT LDS RZ, [RZ] ;  /* 0x00000000fffff984 */ /* 0x000fe20000000800 */
[----:B------:R-:W-:Y:S01]  /*13c0*/  @!PT LDS RZ, [RZ] ;  /* 0x00000000fffff984 */ /* 0x000fe20000000800 */
[----:B------:R-:W-:Y:S01]  /*13d0*/  @!PT LDS RZ, [RZ] ;  /* 0x00000000fffff984 */ /* 0x000fe20000000800 */
[----:B------:R1:W-:Y:S04]  /*13e0*/  LDGSTS.E.128 [R25], [R22.64] ;  /* 0x0000000016197fae */ /* 0x0003e8000b921c46 */
.L_x_15:
[----:B------:R-:W-:Y:S05]  /*13f0*/  BSYNC B1 ;  /* 0x0000000000017941 */ /* 0x000fea0003800000 */
.L_x_14:
[----:B------:R-:W-:Y:S01]  /*1400*/  ISETP.GE.U32.AND P0, PT, R50, 0x60, PT ;  /* 0x000000603200780c */ /* 0x000fe20003f06070 */
[----:B------:R-:W-:-:S12]  /*1410*/  BSSY B1, `(.L_x_20) ;  /* 0x0000062000017945 */ /* 0x000fd80003800000 */
[----:B------:R-:W-:Y:S05]  /*1420*/  @!P0 BRA `(.L_x_21) ;  /* 0x0000060000008947 */ /* 0x000fea0003800000 */
.L_x_24:
[C---:B------:R-:W-:Y:S01]  /*1430*/  IADD3 R24, R34.reuse, 0x20, RZ ;  /* 0x0000002022187810 */ /* 0x040fe20007ffe0ff */
[C---:B-1----:R-:W-:Y:S01]  /*1440*/  IMAD.SHL.U32 R22, R34.reuse, 0x8, RZ ;  /* 0x0000000822167824 */ /* 0x042fe200078e00ff */
[----:B------:R-:W-:Y:S01]  /*1450*/  IADD3 R26, R34, 0x40, RZ ;  /* 0x00000040221a7810 */ /* 0x000fe20007ffe0ff */
[----:B------:R-:W-:Y:S01]  /*1460*/  BSSY B2, `(.L_x_22) ;  /* 0x000005b000027945 */ /* 0x000fe20003800000 */
[----:B------:R-:W-:Y:S02]  /*1470*/  SHF.R.S32.HI R25, RZ, 0x1f, R24 ;  /* 0x0000001fff197819 */ /* 0x000fe40000011418 */
[----:B------:R-:W-:Y:S01]  /*1480*/  SHF.R.S32.HI R23, RZ, 0x1f, R22 ;  /* 0x0000001fff177819 */ /* 0x000fe20000011416 */
[----:B------:R-:W-:Y:S01]  /*1490*/  IMAD.SHL.U32 R36, R26, 0x8, RZ ;  /* 0x000000081a247824 */ /* 0x000fe200078e00ff */
[----:B------:R-:W-:Y:S01]  /*14a0*/  LEA.HI R25, R25, R24, RZ, 0x2 ;  /* 0x0000001819197211 */ /* 0x000fe200078f10ff */
[----:B------:R-:W-:Y:S01]  /*14b0*/  IMAD.SHL.U32 R24, R24, 0x8, RZ ;  /* 0x0000000818187824 */ /* 0x000fe200078e00ff */
[----:B------:R-:W-:-:S02]  /*14c0*/  LEA.HI R23, R23, R22, RZ, 0x5 ;  /* 0x0000001617177211 */ /* 0x000fc400078f28ff */
[----:B------:R-:W-:Y:S02]  /*14d0*/  SHF.R.S32.HI R37, RZ, 0x1f, R36 ;  /* 0x0000001fff257819 */ /* 0x000fe40000011424 */
[----:B------:R-:W-:Y:S02]  /*14e0*/  SHF.R.S32.HI R27, RZ, 0x1f, R24 ;  /* 0x0000001fff1b7819 */ /* 0x000fe40000011418 */
[----:B------:R-:W-:Y:S02]  /*14f0*/  LOP3.LUT R23, R23, 0xffffffe0, RZ, 0xc0, !PT ;  /* 0xffffffe017177812 */ /* 0x000fe400078ec0ff */
[----:B------:R-:W-:Y:S02]  /*1500*/  LEA.HI R27, R27, R24, RZ, 0x5 ;  /* 0x000000181b1b7211 */ /* 0x000fe400078f28ff */
[----:B------:R-:W-:Y:S01]  /*1510*/  LEA.HI R37, R37, R36, RZ, 0x5 ;  /* 0x0000002425257211 */ /* 0x000fe200078f28ff */
[----:B------:R-:W-:Y:S01]  /*1520*/  IMAD.IADD R39, R22, 0x1, -R23 ;  /* 0x0000000116277824 */ /* 0x000fe200078e0a17 */
[----:B------:R-:W-:-:S02]  /*1530*/  SHF.R.S32.HI R35, RZ, 0x1f, R26 ;  /* 0x0000001fff237819 */ /* 0x000fc4000001141a */
[----:B------:R-:W-:Y:S01]  /*1540*/  LOP3.LUT R27, R27, 0xffffffe0, RZ, 0xc0, !PT ;  /* 0xffffffe01b1b7812 */ /* 0x000fe200078ec0ff */
[----:B------:R-:W-:Y:S01]  /*1550*/  IMAD.IADD R43, R0, 0x1, R39 ;  /* 0x00000001002b7824 */ /* 0x000fe200078e0227 */
[----:B------:R-:W-:Y:S02]  /*1560*/  LOP3.LUT R37, R37, 0xffffffe0, RZ, 0xc0, !PT ;  /* 0xffffffe025257812 */ /* 0x000fe400078ec0ff */
        /* <DEDUP_REMOVED lines=9> */
[----:B------:R-:W-:Y:S01]  /*1600*/  SHF.R.S32.HI R36, RZ, 0x2, R23 ;  /* 0x00000002ff247819 */ /* 0x000fe20000011417 */
[C---:B------:R-:W-:Y:S01]  /*1610*/  IMAD R35, R11.reuse, 0x10, R38 ;  /* 0x000000100b237824 */ /* 0x040fe200078e0226 */
[----:B------:R-:W-:Y:S01]  /*1620*/  IADD3 R22, R34, 0x60, RZ ;  /* 0x0000006022167810 */ /* 0x000fe20007ffe0ff */
[C---:B------:R-:W-:Y:S01]  /*1630*/  IMAD R44, R11.reuse, 0x10, R42 ;  /* 0x000000100b2c7824 */ /* 0x040fe200078e022a */
[----:B------:R-:W-:Y:S01]  /*1640*/  ISETP.GE.AND P0, PT, R40, c[0x0][0x17c], PT ;  /* 0x00005f0028007a0c */ /* 0x000fe20003f06270 */
[----:B------:R-:W-:Y:S01]  /*1650*/  IMAD R27, R11, 0x10, R36 ;  /* 0x000000100b1b7824 */ /* 0x000fe200078e0224 */
[----:B------:R-:W-:Y:S01]  /*1660*/  ISETP.GE.AND P2, PT, R51, c[0x0][0x17c], PT ;  /* 0x00005f0033007a0c */ /* 0x000fe20003f46270 */
[----:B------:R-:W-:Y:S01]  /*1670*/  IMAD.SHL.U32 R26, R22, 0x8, RZ ;  /* 0x00000008161a7824 */ /* 0x000fe200078e00ff */
[----:B------:R-:W-:Y:S02]  /*1680*/  ISETP.GE.AND P1, PT, R43, c[0x0][0x17c], PT ;  /* 0x00005f002b007a0c */ /* 0x000fe40003f26270 */
[----:B------:R-:W-:-:S02]  /*1690*/  ISETP.GE.OR P0, PT, R35, c[0x0][0x180], P0 ;  /* 0x0000600023007a0c */ /* 0x000fc40000706670 */
[----:B------:R-:W-:Y:S02]  /*16a0*/  ISETP.GE.OR P2, PT, R44, c[0x0][0x180], P2 ;  /* 0x000060002c007a0c */ /* 0x000fe40001746670 */
[----:B------:R-:W-:Y:S02]  /*16b0*/  ISETP.GE.OR P1, PT, R27, c[0x0][0x180], P1 ;  /* 0x000060001b007a0c */ /* 0x000fe40000f26670 */
[----:B------:R-:W-:-:S04]  /*16c0*/  SHF.R.S32.HI R23, RZ, 0x1f, R26 ;  /* 0x0000001fff177819 */ /* 0x000fc8000001141a */
[----:B------:R-:W-:Y:S02]  /*16d0*/  LEA.HI R24, R23, R26, RZ, 0x5 ;  /* 0x0000001a17187211 */ /* 0x000fe400078f28ff */
[----:B------:R-:W-:Y:S02]  /*16e0*/  SHF.R.S32.HI R23, RZ, 0x1f, R22 ;  /* 0x0000001fff177819 */ /* 0x000fe40000011416 */
[----:B------:R-:W-:Y:S01]  /*16f0*/  LOP3.LUT R25, R24, 0xffffffe0, RZ, 0xc0, !PT ;  /* 0xffffffe018197812 */ /* 0x000fe200078ec0ff */
[----:B------:R-:W-:Y:S01]  /*1700*/  @!P2 IMAD R24, R44, c[0x0][0x17c], RZ ;  /* 0x00005f002c18aa24 */ /* 0x000fe200078e02ff */
[----:B------:R-:W-:Y:S01]  /*1710*/  LEA.HI R37, R23, R22, RZ, 0x2 ;  /* 0x0000001617257211 */ /* 0x000fe200078f10ff */
[----:B------:R-:W-:Y:S01]  /*1720*/  @!P0 IMAD R23, R35, c[0x0][0x17c], RZ ;  /* 0x00005f0023178a24 */ /* 0x000fe200078e02ff */
[----:B------:R-:W-:Y:S01]  /*1730*/  @!P2 SHF.R.S32.HI R35, RZ, 0x1f, R51 ;  /* 0x0000001fff23a819 */ /* 0x000fe20000011433 */
[----:B------:R-:W-:Y:S01]  /*1740*/  @!P1 IMAD R22, R27, c[0x0][0x17c], RZ ;  /* 0x00005f001b169a24 */ /* 0x000fe200078e02ff */
[----:B------:R-:W-:Y:S01]  /*1750*/  @!P1 SHF.R.S32.HI R27, RZ, 0x1f, R43 ;  /* 0x0000001fff1b9819 */ /* 0x000fe2000001142b */
[----:B------:R-:W-:Y:S01]  /*1760*/  IMAD.IADD R55, R26, 0x1, -R25 ;  /* 0x000000011a377824 */ /* 0x000fe200078e0a19 */
[----:B------:R-:W-:Y:S01]  /*1770*/  @!P0 SHF.R.S32.HI R26, RZ, 0x1f, R40 ;  /* 0x0000001fff1a8819 */ /* 0x000fe20000011428 */
[----:B------:R-:W-:Y:S01]  /*1780*/  @!P1 IMAD R25, R36, 0x28, R39 ;  /* 0x0000002824199824 */ /* 0x000fe200078e0227 */
[----:B------:R-:W-:Y:S01]  /*1790*/  @!P2 IADD3 R39, P5, R51, R24, RZ ;  /* 0x000000183327a210 */ /* 0x000fe20007fbe0ff */
[----:B------:R-:W-:Y:S01]  /*17a0*/  @!P0 IMAD R36, R38, 0x28, R41 ;  /* 0x0000002826248824 */ /* 0x000fe200078e0229 */
[----:B------:R-:W-:Y:S01]  /*17b0*/  @!P0 IADD3 R41, P4, R40, R23, RZ ;  /* 0x0000001728298210 */ /* 0x000fe20007f9e0ff */
[----:B------:R-:W-:Y:S01]  /*17c0*/  @!P2 IMAD R38, R42, 0x28, R47 ;  /* 0x000000282a26a824 */ /* 0x000fe200078e022f */
[----:B------:R-:W-:-:S02]  /*17d0*/  @!P1 IADD3 R43, P3, R43, R22, RZ ;  /* 0x000000162b2b9210 */ /* 0x000fc40007f7e0ff */
[----:B------:R-:W-:Y:S02]  /*17e0*/  @!P0 LEA.HI.X.SX32 R42, R23, R26, 0x1, P4 ;  /* 0x0000001a172a8211 */ /* 0x000fe400020f0eff */
[----:B------:R-:W-:Y:S01]  /*17f0*/  @!P2 LEA.HI.X.SX32 R40, R24, R35, 0x1, P5 ;  /* 0x000000231828a211 */ /* 0x000fe200028f0eff */
[----:B------:R-:W-:Y:S01]  /*1800*/  @!P1 IMAD R35, R25, 0x2, R45 ;  /* 0x0000000219239824 */ /* 0x000fe200078e022d */
[----:B------:R-:W-:Y:S02]  /*1810*/  @!P1 LEA.HI.X.SX32 R44, R22, R27, 0x1, P3 ;  /* 0x0000001b162c9211 */ /* 0x000fe400018f0eff */
[----:B------:R-:W-:Y:S02]  /*1820*/  @!P2 LEA R26, P5, R39, c[0x0][0x168], 0x1 ;  /* 0x00005a00271aaa11 */ /* 0x000fe400078a08ff */
[----:B------:R-:W-:Y:S02]  /*1830*/  @!P1 LEA R22, P3, R43, c[0x0][0x168], 0x1 ;  /* 0x00005a002b169a11 */ /* 0x000fe400078608ff */
[----:B------:R-:W-:-:S02]  /*1840*/  @!P0 LEA R24, P4, R41, c[0x0][0x168], 0x1 ;  /* 0x00005a0029188a11 */ /* 0x000fc400078808ff */
[----:B------:R-:W-:Y:S01]  /*1850*/  @!P2 LEA.HI.X R27, R39, c[0x0][0x16c], R40, 0x1, P5 ;  /* 0x00005b00271baa11 */ /* 0x000fe200028f0c28 */
[----:B------:R-:W-:Y:S01]  /*1860*/  @!P2 IMAD R39, R38, 0x2, R45 ;  /* 0x000000022627a824 */ /* 0x000fe200078e022d */
[----:B------:R-:W-:Y:S02]  /*1870*/  @!P1 LEA.HI.X R23, R43, c[0x0][0x16c], R44, 0x1, P3 ;  /* 0x00005b002b179a11 */ /* 0x000fe400018f0c2c */
[----:B------:R-:W-:Y:S01]  /*1880*/  SHF.R.S32.HI R40, RZ, 0x2, R37 ;  /* 0x00000002ff287819 */ /* 0x000fe20000011425 */
[----:B------:R-:W-:Y:S01]  /*1890*/  @!P0 IMAD R37, R36, 0x2, R45 ;  /* 0x0000000224258824 */ /* 0x000fe200078e022d */
[----:B------:R-:W-:Y:S01]  /*18a0*/  @!P0 LEA.HI.X R25, R41, c[0x0][0x16c], R42, 0x1, P4 ;  /* 0x00005b0029198a11 */ /* 0x000fe200020f0c2a */
[----:B------:R-:W-:Y:S01]  /*18b0*/  IMAD.IADD R41, R0, 0x1, R55 ;  /* 0x0000000100297824 */ /* 0x000fe200078e0237 */
[----:B------:R-:W-:Y:S01]  /*18c0*/  @!PT LDS RZ, [RZ] ;  /* 0x00000000fffff984 */ /* 0x000fe20000000800 */
[----:B------:R-:W-:Y:S01]  /*18d0*/  @!PT LDS RZ, [RZ] ;  /* 0x00000000fffff984 */ /* 0x000fe20000000800 */
[----:B------:R-:W-:Y:S01]  /*18e0*/  @!PT LDS RZ, [RZ] ;  /* 0x00000000fffff984 */ /* 0x000fe20000000800 */
[----:B------:R1:W-:Y:S01]  /*18f0*/  @!P1 LDGSTS.E.128 [R35], [R22.64] ;  /* 0x0000000016239fae */ /* 0x0003e2000b921c46 */
[----:B------:R-:W-:-:S03]  /*1900*/  IMAD R36, R11, 0x10, R40 ;  /* 0x000000100b247824 */ /* 0x000fc600078e0228 */
[----:B------:R1:W-:Y:S01]  /*1910*/  @!P0 LDGSTS.E.128 [R37], [R24.64] ;  /* 0x0000000018258fae */ /* 0x0003e2000b921c46 */
[----:B------:R-:W-:Y:S02]  /*1920*/  ISETP.GE.AND P1, PT, R41, c[0x0][0x17c], PT ;  /* 0x00005f0029007a0c */ /* 0x000fe40003f26270 */
[----:B------:R-:W-:Y:S01]  /*1930*/  ISETP.GE.AND P0, PT, R34, -0x40, PT ;  /* 0xffffffc02200780c */ /* 0x000fe20003f06270 */
        /* <DEDUP_REMOVED lines=13> */
.L_x_23:
[----:B-1----:R-:W-:Y:S05]  /*1a10*/  BSYNC B2 ;  /* 0x0000000000027941 */ /* 0x002fea0003800000 */
.L_x_22:
[----:B------:R-:W-:Y:S05]  /*1a20*/  @!P0 BRA `(.L_x_24) ;  /* 0xfffffa0000008947 */ /* 0x000fea000383ffff */
.L_x_21:
[----:B------:R-:W-:Y:S05]  /*1a30*/  BSYNC B1 ;  /* 0x0000000000017941 */ /* 0x000fea0003800000 */
.L_x_20:
[----:B------:R-:W0:Y:S02]  /*1a40*/  LDGDEPBAR ;  /* 0x00000000000079af */ /* 0x000e240000000000 */
.L_x_2:
[----:B------:R-:W-:-:S04]  /*1a50*/  IADD3 R11, R11, 0x1, RZ ;  /* 0x000000010b0b7810 */ /* 0x000fc80007ffe0ff */
[----:B------:R-:W-:-:S13]  /*1a60*/  ISETP.GE.U32.AND P0, PT, R11, 0x2, PT ;  /* 0x000000020b00780c */ /* 0x000fda0003f06070 */
[----:B------:R-:W-:Y:S01]  /*1a70*/  @P0 CALL.REL.NOINC `(.L_x_25) ;  /* 0x0000001000000944 */ /* 0x000fe20003c00000 */
[----:B------:R-:W-:Y:S05]  /*1a80*/  BRA `(.L_x_26) ;  /* 0xffffeb8000007947 */ /* 0x000fea000383ffff */
.L_x_25:
[----:B------:R-:W-:-:S04]  /*1a90*/  DEPBAR.LE SB0, 0x1 ;  /* 0x000080400000791a */ /* 0x000fc80000000000 */
.L_x_1:
[----:B------:R-:W-:Y:S05]  /*1aa0*/  BSYNC B0 ;  /* 0x0000000000007941 */ /* 0x000fea0003800000 */
.L_x_0:
[----:B------:R-:W-:Y:S01]  /*1ab0*/  IMAD.MOV.U32 R4, RZ, RZ, c[0x0][0x180] ;  /* 0x00006000ff047624 */ /* 0x000fe200078e00ff */
[----:B------:R-:W-:Y:S01]  /*1ac0*/  BAR.SYNC.DEFER_BLOCKING 0x0 ;  /* 0x0000000000007b1d */ /* 0x000fe20000010000 */
[----:B------:R-:W-:Y:S01]  /*1ad0*/  IMAD.MOV.U32 R2, RZ, RZ, RZ ;  /* 0x000000ffff027224 */ /* 0x000fe200078e00ff */
[----:B------:R-:W-:Y:S01]  /*1ae0*/  CS2R R130, SRZ ;  /* 0x0000000000827805 */ /* 0x000fe2000001ff00 */
[----:B------:R-:W-:Y:S01]  /*1af0*/  IMAD.MOV.U32 R100, RZ, RZ, RZ ;  /* 0x000000ffff647224 */ /* 0x000fe200078e00ff */
[----:B------:R-:W-:Y:S01]  /*1b00*/  ISETP.GE.AND P0, PT, R4, 0x1, PT ;  /* 0x000000010400780c */ /* 0x000fe20003f06270 */
[----:B------:R-:W-:Y:S01]  /*1b10*/  CS2R R132, SRZ ;  /* 0x0000000000847805 */ /* 0x000fe2000001ff00 */
[----:B------:R-:W-:Y:S01]  /*1b20*/  IMAD.MOV.U32 R102, RZ, RZ, RZ ;  /* 0x000000ffff667224 */ /* 0x000fe200078e00ff */
        /* <DEDUP_REMOVED lines=27> */
[----:B------:R-:W-:Y:S05]  /*1ce0*/  @!P0 BRA `(.L_x_27) ;  /* 0x0000219000008947 */ /* 0x000fea0003800000 */
[C---:B------:R-:W-:Y:S01]  /*1cf0*/  IMAD.SHL.U32 R169, R158.reuse, 0x8, RZ ;  /* 0x000000089ea97824 */ /* 0x040fe200078e00ff */
[C---:B------:R-:W-:Y:S01]  /*1d00*/  IADD3 R9, R158.reuse, 0x40, RZ ;  /* 0x000000409e097810 */ /* 0x040fe20007ffe0ff */
[----:B------:R-:W-:Y:S01]  /*1d10*/  IMAD.MOV.U32 R171, RZ, RZ, RZ ;  /* 0x000000ffffab7224 */ /* 0x000fe200078e00ff */
[----:B------:R-:W-:Y:S01]  /*1d20*/  IADD3 R6, R158, 0x20, RZ ;  /* 0x000000209e067810 */ /* 0x000fe20007ffe0ff */
[----:B------:R-:W-:Y:S01]  /*1d30*/  CS2R R130, SRZ ;  /* 0x0000000000827805 */ /* 0x000fe2000001ff00 */
[----:B------:R-:W-:Y:S01]  /*1d40*/  SHF.R.S32.HI R2, RZ, 0x1f, R169 ;  /* 0x0000001fff027819 */ /* 0x000fe200000114a9 */
[----:B------:R-:W-:Y:S01]  /*1d50*/  IMAD.SHL.U32 R165, R9, 0x8, RZ ;  /* 0x0000000809a57824 */ /* 0x000fe200078e00ff */
[-C--:B------:R-:W-:Y:S01]  /*1d60*/  LEA.HI R170, R5, R158.reuse, RZ, 0x2 ;  /* 0x0000009e05aa7211 */ /* 0x080fe200078f10ff */
[----:B------:R-:W-:Y:S01]  /*1d70*/  IMAD.SHL.U32 R167, R6, 0x8, RZ ;  /* 0x0000000806a77824 */ /* 0x000fe200078e00ff */
[-C--:B------:R-:W-:Y:S01]  /*1d80*/  LEA.HI R4, R2, R169.reuse, RZ, 0x4 ;  /* 0x000000a902047211 */ /* 0x080fe200078f20ff */
[----:B------:R-:W-:Y:S01]  /*1d90*/  IMAD.MOV.U32 R100, RZ, RZ, RZ ;  /* 0x000000ffff647224 */ /* 0x000fe200078e00ff */
[----:B------:R-:W-:Y:S01]  /*1da0*/  SHF.R.S32.HI R10, RZ, 0x1f, R165 ;  /* 0x0000001fff0a7819 */ /* 0x000fe200000114a5 */
[----:B------:R-:W-:Y:S01]  /*1db0*/  CS2R R132, SRZ ;  /* 0x0000000000847805 */ /* 0x000fe2000001ff00 */
[----:B------:R-:W-:Y:S01]  /*1dc0*/  LOP3.LUT R4, R4, 0xfffffff0, RZ, 0xc0, !PT ;  /* 0xfffffff004047812 */ /* 0x000fe200078ec0ff */
[----:B------:R-:W-:Y:S01]  /*1dd0*/  IMAD.MOV.U32 R102, RZ, RZ, RZ ;  /* 0x000000ffff667224 */ /* 0x000fe200078e00ff */
[----:B------:R-:W-:Y:S01]  /*1de0*/  LEA.HI R2, R2, R169, RZ, 0x5 ;  /* 0x000000a902027211 */ /* 0x000fe200078f28ff */
[----:B------:R-:W-:Y:S01]  /*1df0*/  CS2R R134, SRZ ;  /* 0x0000000000867805 */ /* 0x000fe2000001ff00 */
[----:B------:R-:W-:Y:S01]  /*1e00*/  SHF.R.S32.HI R8, RZ, 0x1f, R167 ;  /* 0x0000001fff087819 */ /* 0x000fe200000114a7 */
[C---:B------:R-:W-:Y:S01]  /*1e10*/  IMAD.IADD R168, R169.reuse, 0x1, -R4 ;  /* 0x00000001a9a87824 */ /* 0x040fe200078e0a04 */
[----:B------:R-:W-:Y:S01]  /*1e20*/  LEA.HI R4, R10, R165, RZ, 0x4 ;  /* 0x000000a50a047211 */ /* 0x000fe200078f20ff */
[----:B------:R-:W-:Y:S01]  /*1e30*/  IMAD.MOV.U32 R104, RZ, RZ, RZ ;  /* 0x000000ffff687224 */ /* 0x000fe200078e00ff */
[----:B------:R-:W-:Y:S01]  /*1e40*/  LOP3.LUT R2, R2, 0xffffffe0, RZ, 0xc0, !PT ;  /* 0xffffffe002027812 */ /* 0x000fe200078ec0ff */
[----:B------:R-:W-:Y:S01]  /*1e50*/  CS2R R136, SRZ ;  /* 0x0000000000887805 */ /* 0x000fe2000001ff00 */
[----:B------:R-:W-:Y:S01]  /*1e60*/  LOP3.LUT R4, R4, 0xfffffff0, RZ, 0xc0, !PT ;  /* 0xfffffff004047812 */ /* 0x000fe200078ec0ff */
[----:B------:R-:W-:Y:S01]  /*1e70*/  IMAD.MOV.U32 R106, RZ, RZ, RZ ;  /* 0x000000ffff6a7224 */ /* 0x000fe200078e00ff */
[----:B------:R-:W-:Y:S01]  /*1e80*/  LEA.HI R175, R158, R158, RZ, 0x1 ;  /* 0x0000009e9eaf7211 */ /* 0x000fe200078f08ff */
[----:B------:R-:W-:Y:S01]  /*1e90*/  IMAD.IADD R169, R169, 0x1, -R2 ;  /* 0x00000001a9a97824 */ /* 0x000fe200078e0a02 */
[-C--:B------:R-:W-:Y:S01]  /*1ea0*/  LEA.HI R177, R6, R6.reuse, RZ, 0x1 ;  /* 0x0000000606b17211 */ /* 0x080fe200078f08ff */
[----:B------:R-:W-:Y:S01]  /*1eb0*/  IMAD.IADD R164, R165, 0x1, -R4 ;  /* 0x00000001a5a47824 */ /* 0x000fe200078e0a04 */
[----:B------:R-:W-:Y:S01]  /*1ec0*/  LEA.HI R179, R9, R9, RZ, 0x1 ;  /* 0x0000000909b37211 */ /* 0x000fe200078f08ff */
[----:B------:R-:W-:Y:S01]  /*1ed0*/  CS2R R138, SRZ ;  /* 0x00000000008a7805 */ /* 0x000fe2000001ff00 */
[C---:B------:R-:W-:Y:S01]  /*1ee0*/  IMNMX R173, R158.reuse, 0x1e0, !PT ;  /* 0x000001e09ead7817 */ /* 0x040fe20007800200 */
[----:B------:R-:W-:Y:S01]  /*1ef0*/  IMAD.MOV.U32 R108, RZ, RZ, RZ ;  /* 0x000000ffff6c7224 */ /* 0x000fe200078e00ff */
[----:B------:R-:W-:Y:S01]  /*1f00*/  IMNMX R5, R158, 0x20, !PT ;  /* 0x000000209e057817 */ /* 0x000fe20007800200 */
[----:B------:R-:W-:Y:S01]  /*1f10*/  CS2R R140, SRZ ;  /* 0x00000000008c7805 */ /* 0x000fe2000001ff00 */
[CC--:B------:R-:W-:Y:S01]  /*1f20*/  LEA.HI R2, R8.reuse, R167.reuse, RZ, 0x4 ;  /* 0x000000a708027211 */ /* 0x0c0fe200078f20ff */
[----:B------:R-:W-:Y:S01]  /*1f30*/  IMAD.MOV.U32 R110, RZ, RZ, RZ ;  /* 0x000000ffff6e7224 */ /* 0x000fe200078e00ff */
[----:B------:R-:W-:Y:S01]  /*1f40*/  LEA.HI R8, R8, R167, RZ, 0x5 ;  /* 0x000000a708087211 */ /* 0x000fe200078f28ff */
[----:B------:R-:W-:Y:S01]  /*1f50*/  CS2R R142, SRZ ;  /* 0x00000000008e7805 */ /* 0x000fe2000001ff00 */
[----:B------:R-:W-:Y:S01]  /*1f60*/  LEA.HI R10, R10, R165, RZ, 0x5 ;  /* 0x000000a50a0a7211 */ /* 0x000fe200078f28ff */
[----:B------:R-:W-:Y:S01]  /*1f70*/  IMAD.MOV.U32 R112, RZ, RZ, RZ ;  /* 0x000000ffff707224 */ /* 0x000fe200078e00ff */
[----:B------:R-:W-:Y:S01]  /*1f80*/  SHF.R.S32.HI R175, RZ, 0x1, R175 ;  /* 0x00000001ffaf7819 */ /* 0x000fe200000114af */
[----:B------:R-:W-:Y:S01]  /*1f90*/  CS2R R144, SRZ ;  /* 0x0000000000907805 */ /* 0x000fe2000001ff00 */
[----:B------:R-:W-:Y:S01]  /*1fa0*/  SHF.R.S32.HI R177, RZ, 0x1, R177 ;  /* 0x00000001ffb17819 */ /* 0x000fe200000114b1 */
[----:B------:R-:W-:Y:S01]  /*1fb0*/  IMAD.MOV.U32 R114, RZ, RZ, RZ ;  /* 0x000000ffff727224 */ /* 0x000fe200078e00ff */
[----:B------:R-:W-:Y:S01]  /*1fc0*/  SHF.R.S32.HI R179, RZ, 0x1, R179 ;  /* 0x00000001ffb37819 */ /* 0x000fe200000114b3 */
[----:B------:R-:W-:Y:S01]  /*1fd0*/  CS2R R146, SRZ ;  /* 0x0000000000927805 */ /* 0x000fe2000001ff00 */
[----:B------:R-:W-:Y:S01]  /*1fe0*/  SHF.R.S32.HI R7, RZ, 0x1f, R6 ;  /* 0x0000001fff077819 */ /* 0x000fe20000011406 */
[----:B------:R-:W-:Y:S01]  /*1ff0*/  IMAD.MOV.U32 R116, RZ, RZ, RZ ;  /* 0x000000ffff747224 */ /* 0x000fe200078e00ff */
[----:B------:R-:W-:Y:S01]  /*2000*/  SHF.R.S32.HI R4, RZ, 0x1f, R9 ;  /* 0x0000001fff047819 */ /* 0x000fe20000011409 */
[----:B------:R-:W-:Y:S01]  /*2010*/  CS2R R148, SRZ ;  /* 0x0000000000947805 */ /* 0x000fe2000001ff00 */
[C---:B------:R-:W-:Y:S01]  /*2020*/  IADD3 R173, -R158.reuse, 0x1f, R173 ;  /* 0x0000001f9ead7810 */ /* 0x040fe20007ffe1ad */
[----:B------:R-:W-:Y:S01]  /*2030*/  IMAD.MOV.U32 R118, RZ, RZ, RZ ;  /* 0x000000ffff767224 */ /* 0x000fe200078e00ff */
[----:B------:R-:W-:Y:S01]  /*2040*/  IADD3 R174, -R158, 0x1f, R5 ;  /* 0x0000001f9eae7810 */ /* 0x000fe20007ffe105 */
[----:B------:R-:W-:Y:S01]  /*2050*/  CS2R R150, SRZ ;  /* 0x0000000000967805 */ /* 0x000fe2000001ff00 */
[----:B------:R-:W-:Y:S01]  /*2060*/  LOP3.LUT R2, R2, 0xfffffff0, RZ, 0xc0, !PT ;  /* 0xfffffff002027812 */ /* 0x000fe200078ec0ff */
[----:B------:R-:W-:Y:S01]  /*2070*/  IMAD.MOV.U32 R120, RZ, RZ, RZ ;  /* 0x000000ffff787224 */ /* 0x000fe200078e00ff */
[----:B------:R-:W-:Y:S01]  /*2080*/  LOP3.LUT R8, R8, 0xffffffe0, RZ, 0xc0, !PT ;  /* 0xffffffe008087812 */ /* 0x000fe200078ec0ff */
[----:B------:R-:W-:Y:S01]  /*2090*/  CS2R R152, SRZ ;  /* 0x0000000000987805 */ /* 0x000fe2000001ff00 */
[----:B------:R-:W-:Y:S01]  /*20a0*/  LOP3.LUT R10, R10, 0xffffffe0, RZ, 0xc0, !PT ;  /* 0xffffffe00a0a7812 */ /* 0x000fe200078ec0ff */
[----:B------:R-:W-:Y:S01]  /*20b0*/  IMAD.IADD R166, R167, 0x1, -R2 ;  /* 0x00000001a7a67824 */ /* 0x000fe200078e0a02 */
[----:B------:R-:W-:Y:S01]  /*20c0*/  IADD3 R185, R175, UR4, RZ ;  /* 0x00000004afb97c10 */ /* 0x000fe2000fffe0ff */
[----:B------:R-:W-:Y:S01]  /*20d0*/  IMAD.IADD R167, R167, 0x1, -R8 ;  /* 0x00000001a7a77824 */ /* 0x000fe200078e0a08 */
[----:B------:R-:W-:Y:S01]  /*20e0*/  IADD3 R186, R177, UR4, RZ ;  /* 0x00000004b1ba7c10 */ /* 0x000fe2000fffe0ff */
[----:B------:R-:W-:Y:S01]  /*20f0*/  IMAD.IADD R165, R165, 0x1, -R10 ;  /* 0x00000001a5a57824 */ /* 0x000fe200078e0a0a */
[----:B------:R-:W-:Y:S01]  /*2100*/  IADD3 R187, R179, UR4, RZ ;  /* 0x00000004b3bb7c10 */ /* 0x000fe2000fffe0ff */
[----:B------:R-:W-:Y:S01]  /*2110*/  IMAD.MOV.U32 R2, RZ, RZ, RZ ;  /* 0x000000ffff027224 */ /* 0x000fe200078e00ff */
[----:B------:R-:W-:Y:S01]  /*2120*/  LEA.HI R7, R7, R6, RZ, 0x2 ;  /* 0x0000000607077211 */ /* 0x000fe200078f10ff */
[----:B------:R-:W-:Y:S01]  /*2130*/  IMAD.MOV.U32 R122, RZ, RZ, RZ ;  /* 0x000000ffff7a7224 */ /* 0x000fe200078e00ff */
[----:B------:R-:W-:Y:S01]  /*2140*/  LEA.HI R4, R4, R9, RZ, 0x2 ;  /* 0x0000000904047211 */ /* 0x000fe200078f10ff */
[----:B------:R-:W-:Y:S01]  /*2150*/  CS2R R154, SRZ ;  /* 0x00000000009a7805 */ /* 0x000fe2000001ff00 */
[----:B------:R-:W-:Y:S01]  /*2160*/  LEA.HI R180, R173, 0x1, RZ, 0x1b ;  /* 0x00000001adb47811 */ /* 0x000fe200078fd8ff */
[----:B------:R-:W-:Y:S01]  /*2170*/  IMAD.MOV.U32 R124, RZ, RZ, RZ ;  /* 0x000000ffff7c7224 */ /* 0x000fe200078e00ff */
[----:B------:R-:W-:Y:S01]  /*2180*/  LEA.HI R181, R174, 0x1, RZ, 0x1b ;  /* 0x00000001aeb57811 */ /* 0x000fe200078fd8ff */
[----:B------:R-:W-:Y:S01]  /*2190*/  CS2R R156, SRZ ;  /* 0x00000000009c7805 */ /* 0x000fe2000001ff00 */
[----:B------:R-:W-:Y:S01]  /*21a0*/  IADD3 R172, R158, 0x60, RZ ;  /* 0x000000609eac7810 */ /* 0x000fe20007ffe0ff */
[----:B------:R-:W-:Y:S01]  /*21b0*/  IMAD.MOV.U32 R126, RZ, RZ, RZ ;  /* 0x000000ffff7e7224 */ /* 0x000fe200078e00ff */
[----:B------:R-:W-:Y:S01]  /*21c0*/  CS2R R160, SRZ ;  /* 0x0000000000a07805 */ /* 0x000fe2000001ff00 */
[----:B------:R-:W-:Y:S01]  /*21d0*/  IMAD.MOV.U32 R128, RZ, RZ, RZ ;  /* 0x000000ffff807224 */ /* 0x000fe200078e00ff */
[----:B------:R-:W-:Y:S01]  /*21e0*/  CS2R R162, SRZ ;  /* 0x0000000000a27805 */ /* 0x000fe2000001ff00 */
[----:B------:R-:W-:Y:S01]  /*21f0*/  SHF.R.S32.HI R170, RZ, 0x2, R170 ;  /* 0x00000002ffaa7819 */ /* 0x000fe200000114aa */
[----:B------:R-:W-:Y:S01]  /*2200*/  IMAD R182, R185, c[0x0][0x180], RZ ;  /* 0x00006000b9b67a24 */ /* 0x000fe200078e02ff */
[----:B------:R-:W-:Y:S01]  /*2210*/  SHF.R.S32.HI R176, RZ, 0x2, R7 ;  /* 0x00000002ffb07819 */ /* 0x000fe20000011407 */
[----:B------:R-:W-:Y:S01]  /*2220*/  IMAD R183, R186, c[0x0][0x180], RZ ;  /* 0x00006000bab77a24 */ /* 0x000fe200078e02ff */
[----:B------:R-:W-:Y:S01]  /*2230*/  SHF.R.S32.HI R178, RZ, 0x2, R4 ;  /* 0x00000002ffb27819 */ /* 0x000fe20000011404 */
[----:B------:R-:W-:Y:S01]  /*2240*/  IMAD R184, R187, c[0x0][0x180], RZ ;  /* 0x00006000bbb87a24 */ /* 0x000fe200078e02ff */
[----:B------:R-:W-:-:S02]  /*2250*/  LOP3.LUT R180, R180, 0x3, RZ, 0xc0, !PT ;  /* 0x00000003b4b47812 */ /* 0x000fc400078ec0ff */
[----:B------:R-:W-:Y:S02]  /*2260*/  LOP3.LUT R181, R181, 0x3, RZ, 0xc0, !PT ;  /* 0x00000003b5b57812 */ /* 0x000fe400078ec0ff */
.L_x_53:
[----:B------:R-:W-:-:S13]  /*2270*/  ISETP.GE.AND P0, PT, R158, 0x20, PT ;  /* 0x000000209e00780c */ /* 0x000fda0003f06270 */
[----:B-1----:R-:W-:Y:S05]  /*2280*/  @!P0 BRA `(.L_x_28) ;  /* 0x000005e000008947 */ /* 0x002fea0003800000 */
[----:B------:R-:W2:Y:S01]  /*2290*/  S2R R6, SR_LANEID ;  /* 0x0000000000067919 */ /* 0x000ea20000000000 */
[----:B------:R-:W-:Y:S01]  /*22a0*/  IMAD.WIDE.U32 R4, R171, -0x55555555, RZ ;  /* 0xaaaaaaabab047825 */ /* 0x000fe200078e00ff */
[----:B------:R-:W-:Y:S03]  /*22b0*/  WARPSYNC 0xffffffff ;  /* 0xffffffff00007948 */ /* 0x000fe60003800000 */
[----:B------:R-:W-:Y:S01]  /*22c0*/  IMAD.MOV.U32 R9, RZ, RZ, 0x3000 ;  /* 0x00003000ff097424 */ /* 0x000fe200078e00ff */
[----:B------:R-:W-:Y:S02]  /*22d0*/  SHF.R.U32.HI R8, RZ, 0x1, R5 ;  /* 0x00000001ff087819 */ /* 0x000fe40000011605 */
[----:B--2---:R-:W-:Y:S02]  /*22e0*/  SHF.R.U32.HI R4, RZ, 0x3, R6 ;  /* 0x00000003ff047819 */ /* 0x004fe40000011606 */
[----:B------:R-:W-:-:S02]  /*22f0*/  LOP3.LUT R5, R6, 0x7, RZ, 0xc0, !PT ;  /* 0x0000000706057812 */ /* 0x000fc400078ec0ff */
[----:B------:R-:W-:Y:S01]  /*2300*/  SHF.R.U32.HI R6, RZ, 0x4, R6 ;  /* 0x00000004ff067819 */ /* 0x000fe20000011606 */
[----:B------:R-:W-:Y:S02]  /*2310*/  IMAD.SHL.U32 R10, R4, 0x8, RZ ;  /* 0x00000008040a7824 */ /* 0x000fe400078e00ff */
[----:B------:R-:W-:Y:S02]  /*2320*/  IMAD R4, R8, -0x3, R171 ;  /* 0xfffffffd08047824 */ /* 0x000fe400078e02ab */
[----:B------:R-:W-:Y:S01]  /*2330*/  IMAD.SHL.U32 R6, R6, 0x8, RZ ;  /* 0x0000000806067824 */ /* 0x000fe200078e00ff */
[----:B------:R-:W-:Y:S01]  /*2340*/  LOP3.LUT R7, R10, 0x8, R5, 0xe2, !PT ;  /* 0x000000080a077812 */ /* 0x000fe200078ee205 */
[C---:B------:R-:W-:Y:S02]  /*2350*/  IMAD R5, R4.reuse, 0x500, RZ ;  /* 0x0000050004057824 */ /* 0x040fe400078e02ff */
[----:B------:R-:W-:Y:S02]  /*2360*/  IMAD R4, R4, R9, 0x80 ;  /* 0x0000008004047424 */ /* 0x000fe400078e0209 */
[--C-:B------:R-:W-:Y:S01]  /*2370*/  IMAD R73, R7, 0x18, R6.reuse ;  /* 0x0000001807497824 */ /* 0x100fe200078e0206 */
[----:B------:R-:W-:Y:S01]  /*2380*/  IADD3 R8, R5, 0x90a0, RZ ;  /* 0x000090a005087810 */ /* 0x000fe20007ffe0ff */
[----:B------:R-:W-:Y:S01]  /*2390*/  IMAD R7, R7, 0x28, R6 ;  /* 0x0000002807077824 */ /* 0x000fe200078e0206 */
[----:B------:R-:W-:Y:S01]  /*23a0*/  IADD3 R6, R5, 0x9080, RZ ;  /* 0x0000908005067810 */ /* 0x000fe20007ffe0ff */
[----:B------:R-:W-:-:S02]  /*23b0*/  IMAD R4, R159, 0x1800, R4 ;  /* 0x000018009f047824 */ /* 0x000fc400078e0204 */
[C---:B------:R-:W-:Y:S02]  /*23c0*/  IMAD.U32 R188, R7.reuse, 0x2, R8 ;  /* 0x0000000207bc7824 */ /* 0x040fe400078e0008 */
[----:B------:R-:W-:Y:S01]  /*23d0*/  IMAD.U32 R189, R7, 0x2, R6 ;  /* 0x0000000207bd7824 */ /* 0x000fe200078e0006 */
[C---:B------:R-:W-:Y:S01]  /*23e0*/  IADD3 R6, R4.reuse, 0x300, RZ ;  /* 0x0000030004067810 */ /* 0x040fe20007ffe0ff */
[C---:B------:R-:W-:Y:S01]  /*23f0*/  IMAD.U32 R5, R73.reuse, 0x2, R4 ;  /* 0x0000000249057824 */ /* 0x040fe200078e0004 */
[C---:B------:R-:W-:Y:S01]  /*2400*/  IADD3 R12, R4.reuse, 0x600, RZ ;  /* 0x00000600040c7810 */ /* 0x040fe20007ffe0ff */
[----:B------:R-:W-:Y:S01]  /*2410*/  LDSM.16.MT88.4 R84, [R188] ;  /* 0x00000000bc54783b */ /* 0x000fe20000004200 */
[C---:B------:R-:W-:Y:S01]  /*2420*/  IADD3 R24, R4.reuse, 0x900, RZ ;  /* 0x0000090004187810 */ /* 0x040fe20007ffe0ff */
[C---:B------:R-:W-:Y:S01]  /*2430*/  IMAD.U32 R20, R73.reuse, 0x2, R6 ;  /* 0x0000000249147824 */ /* 0x040fe200078e0006 */
[C---:B------:R-:W-:Y:S01]  /*2440*/  IADD3 R36, R4.reuse, 0xc00, RZ ;  /* 0x00000c0004247810 */ /* 0x040fe20007ffe0ff */
[C---:B------:R-:W-:Y:S01]  /*2450*/  IMAD.U32 R32, R73.reuse, 0x2, R12 ;  /* 0x0000000249207824 */ /* 0x040fe200078e000c */
[C---:B------:R-:W-:Y:S01]  /*2460*/  IADD3 R48, R4.reuse, 0xf00, RZ ;  /* 0x00000f0004307810 */ /* 0x040fe20007ffe0ff */
[C---:B------:R-:W-:Y:S01]  /*2470*/  IMAD.U32 R44, R73.reuse, 0x2, R24 ;  /* 0x00000002492c7824 */ /* 0x040fe200078e0018 */
[C---:B------:R-:W-:Y:S01]  /*2480*/  IADD3 R60, R4.reuse, 0x1200, RZ ;  /* 0x00001200043c7810 */ /* 0x040fe20007ffe0ff */
[C---:B------:R-:W-:Y:S01]  /*2490*/  IMAD.U32 R56, R73.reuse, 0x2, R36 ;  /* 0x0000000249387824 */ /* 0x040fe200078e0024 */
[----:B------:R-:W-:Y:S01]  /*24a0*/  IADD3 R72, R4, 0x1500, RZ ;  /* 0x0000150004487810 */ /* 0x000fe20007ffe0ff */
[C---:B------:R-:W-:Y:S01]  /*24b0*/  IMAD.U32 R68, R73.reuse, 0x2, R48 ;  /* 0x0000000249447824 */ /* 0x040fe200078e0030 */
[----:B------:R-:W-:Y:S01]  /*24c0*/  LDSM.16.M88.4 R4, [R5] ;  /* 0x000000000504783b */ /* 0x000fe20000000200 */
[----:B------:R-:W-:-:S02]  /*24d0*/  IMAD.U32 R80, R73, 0x2, R60 ;  /* 0x0000000249507824 */ /* 0x000fc400078e003c */
[----:B------:R-:W-:Y:S01]  /*24e0*/  IMAD.U32 R92, R73, 0x2, R72 ;  /* 0x00000002495c7824 */ /* 0x000fe200078e0048 */
[----:B------:R-:W2:Y:S04]  /*24f0*/  LDSM.16.MT88.4 R8, [R189] ;  /* 0x00000000bd08783b */ /* 0x000ea80000004200 */
[----:B------:R-:W3:Y:S04]  /*2500*/  LDSM.16.MT88.4 R12, [R188] ;  /* 0x00000000bc0c783b */ /* 0x000ee80000004200 */
[----:B------:R-:W-:Y:S04]  /*2510*/  LDSM.16.MT88.4 R16, [R189] ;  /* 0x00000000bd10783b */ /* 0x000fe80000004200 */
[----:B-1----:R-:W1:Y:S04]  /*2520*/  LDSM.16.M88.4 R20, [R20] ;  /* 0x000000001414783b */ /* 0x002e680000000200 */
[----:B------:R-:W4:Y:S04]  /*2530*/  LDSM.16.MT88.4 R24, [R188] ;  /* 0x00000000bc18783b */ /* 0x000f280000004200 */
[----:B------:R-:W-:Y:S04]  /*2540*/  LDSM.16.MT88.4 R28, [R189] ;  /* 0x00000000bd1c783b */ /* 0x000fe80000004200 */
[----:B------:R-:W5:Y:S04]  /*2550*/  LDSM.16.M88.4 R32, [R32] ;  /* 0x000000002020783b */ /* 0x000f680000000200 */
[----:B------:R-:W1:Y:S04]  /*2560*/  LDSM.16.MT88.4 R36, [R188] ;  /* 0x00000000bc24783b */ /* 0x000e680000004200 */
[----:B------:R-:W-:Y:S04]  /*2570*/  LDSM.16.MT88.4 R40, [R189] ;  /* 0x00000000bd28783b */ /* 0x000fe80000004200 */
[----:B------:R-:W4:Y:S04]  /*2580*/  LDSM.16.M88.4 R44, [R44] ;  /* 0x000000002c2c783b */ /* 0x000f280000000200 */
[----:B------:R-:W4:Y:S01]  /*2590*/  LDSM.16.MT88.4 R48, [R188] ;  /* 0x00000000bc30783b */ /* 0x000f220000004200 */
[C---:B--2---:R-:W-:Y:S03]  /*25a0*/  HMMA.16816.F16 R162, R4.reuse, R8, R162 ;  /* 0x0000000804a2723c */ /* 0x044fe600000008a2 */
[----:B------:R-:W-:Y:S04]  /*25b0*/  LDSM.16.MT88.4 R52, [R189] ;  /* 0x00000000bd34783b */ /* 0x000fe80000004200 */
[----:B------:R-:W2:Y:S01]  /*25c0*/  LDSM.16.M88.4 R56, [R56] ;  /* 0x000000003838783b */ /* 0x000ea20000000200 */
[C---:B------:R-:W-:Y:S03]  /*25d0*/  HMMA.16816.F16 R128, R4.reuse, R10, R128 ;  /* 0x0000000a0480723c */ /* 0x040fe60000000880 */
[----:B------:R-:W2:Y:S04]  /*25e0*/  LDSM.16.MT88.4 R60, [R188] ;  /* 0x00000000bc3c783b */ /* 0x000ea80000004200 */
[----:B------:R-:W-:Y:S01]  /*25f0*/  LDSM.16.MT88.4 R64, [R189] ;  /* 0x00000000bd40783b */ /* 0x000fe20000004200 */
[C---:B---3--:R-:W-:Y:S03]  /*2600*/  HMMA.16816.F16 R160, R4.reuse, R12, R160 ;  /* 0x0000000c04a0723c */ /* 0x048fe600000008a0 */
[----:B------:R-:W3:Y:S04]  /*2610*/  LDSM.16.M88.4 R68, [R68] ;  /* 0x000000004444783b */ /* 0x000ee80000000200 */
[----:B------:R-:W2:Y:S01]  /*2620*/  LDSM.16.MT88.4 R72, [R188] ;  /* 0x00000000bc48783b */ /* 0x000ea20000004200 */
[----:B------:R-:W-:Y:S03]  /*2630*/  HMMA.16816.F16 R126, R4, R14, R126 ;  /* 0x0000000e047e723c */ /* 0x000fe6000000087e */
[----:B------:R-:W-:Y:S04]  /*2640*/  LDSM.16.MT88.4 R76, [R189] ;  /* 0x00000000bd4c783b */ /* 0x000fe80000004200 */
[----:B------:R-:W2:Y:S01]  /*2650*/  LDSM.16.M88.4 R80, [R80] ;  /* 0x000000005050783b */ /* 0x000ea20000000200 */
[C---:B-1----:R-:W-:Y:S03]  /*2660*/  HMMA.16816.F16 R156, R20.reuse, R16, R156 ;  /* 0x00000010149c723c */ /* 0x042fe6000000089c */
[----:B------:R-:W-:Y:S04]  /*2670*/  LDSM.16.MT88.4 R88, [R189] ;  /* 0x00000000bd58783b */ /* 0x000fe80000004200 */
[----:B------:R-:W1:Y:S01]  /*2680*/  LDSM.16.M88.4 R92, [R92] ;  /* 0x000000005c5c783b */ /* 0x000e620000000200 */
[C---:B------:R-:W-:Y:S03]  /*2690*/  HMMA.16816.F16 R124, R20.reuse, R18, R124 ;  /* 0x00000012147c723c */ /* 0x040fe6000000087c */
[----:B------:R-:W1:Y:S05]  /*26a0*/  LDSM.16.MT88.4 R96, [R188] ;  /* 0x00000000bc60783b */ /* 0x000e6a0000004200 */
[C---:B----4-:R-:W-:Y:S08]  /*26b0*/  HMMA.16816.F16 R154, R20.reuse, R24, R154 ;  /* 0x00000018149a723c */ /* 0x050ff0000000089a */
[----:B------:R-:W-:Y:S08]  /*26c0*/  HMMA.16816.F16 R122, R20, R26, R122 ;  /* 0x0000001a147a723c */ /* 0x000ff0000000087a */
[C---:B-----5:R-:W-:Y:S08]  /*26d0*/  HMMA.16816.F16 R152, R32.reuse, R28, R152 ;  /* 0x0000001c2098723c */ /* 0x060ff00000000898 */
[C---:B------:R-:W-:Y:S08]  /*26e0*/  HMMA.16816.F16 R120, R32.reuse, R30, R120 ;  /* 0x0000001e2078723c */ /* 0x040ff00000000878 */
[C---:B------:R-:W-:Y:S08]  /*26f0*/  HMMA.16816.F16 R150, R32.reuse, R36, R150 ;  /* 0x000000242096723c */ /* 0x040ff00000000896 */
[----:B------:R-:W-:Y:S08]  /*2700*/  HMMA.16816.F16 R118, R32, R38, R118 ;  /* 0x000000262076723c */ /* 0x000ff00000000876 */
[C---:B------:R-:W-:Y:S08]  /*2710*/  HMMA.16816.F16 R148, R44.reuse, R40, R148 ;  /* 0x000000282c94723c */ /* 0x040ff00000000894 */
[C---:B------:R-:W-:Y:S08]  /*2720*/  HMMA.16816.F16 R116, R44.reuse, R42, R116 ;  /* 0x0000002a2c74723c */ /* 0x040ff00000000874 */
[C---:B------:R-:W-:Y:S08]  /*2730*/  HMMA.16816.F16 R146, R44.reuse, R48, R146 ;  /* 0x000000302c92723c */ /* 0x040ff00000000892 */
[----:B------:R-:W-:Y:S08]  /*2740*/  HMMA.16816.F16 R114, R44, R50, R114 ;  /* 0x000000322c72723c */ /* 0x000ff00000000872 */
[C---:B--2---:R-:W-:Y:S08]  /*2750*/  HMMA.16816.F16 R144, R56.reuse, R52, R144 ;  /* 0x000000343890723c */ /* 0x044ff00000000890 */
[C---:B------:R-:W-:Y:S08]  /*2760*/  HMMA.16816.F16 R112, R56.reuse, R54, R112 ;  /* 0x000000363870723c */ /* 0x040ff00000000870 */
[C---:B------:R-:W-:Y:S08]  /*2770*/  HMMA.16816.F16 R142, R56.reuse, R60, R142 ;  /* 0x0000003c388e723c */ /* 0x040ff0000000088e */
[----:B------:R-:W-:Y:S08]  /*2780*/  HMMA.16816.F16 R110, R56, R62, R110 ;  /* 0x0000003e386e723c */ /* 0x000ff0000000086e */
[C---:B---3--:R-:W-:Y:S08]  /*2790*/  HMMA.16816.F16 R140, R68.reuse, R64, R140 ;  /* 0x00000040448c723c */ /* 0x048ff0000000088c */
[C---:B------:R-:W-:Y:S08]  /*27a0*/  HMMA.16816.F16 R108, R68.reuse, R66, R108 ;  /* 0x00000042446c723c */ /* 0x040ff0000000086c */
[C---:B------:R-:W-:Y:S08]  /*27b0*/  HMMA.16816.F16 R138, R68.reuse, R72, R138 ;  /* 0x00000048448a723c */ /* 0x040ff0000000088a */
[----:B------:R-:W-:Y:S08]  /*27c0*/  HMMA.16816.F16 R106, R68, R74, R106 ;  /* 0x0000004a446a723c */ /* 0x000ff0000000086a */
[C---:B------:R-:W-:Y:S08]  /*27d0*/  HMMA.16816.F16 R136, R80.reuse, R76, R136 ;  /* 0x0000004c5088723c */ /* 0x040ff00000000888 */
[C---:B------:R-:W-:Y:S08]  /*27e0*/  HMMA.16816.F16 R104, R80.reuse, R78, R104 ;  /* 0x0000004e5068723c */ /* 0x040ff00000000868 */
[C---:B------:R-:W-:Y:S08]  /*27f0*/  HMMA.16816.F16 R134, R80.reuse, R84, R134 ;  /* 0x000000545086723c */ /* 0x040ff00000000886 */
[----:B------:R-:W-:Y:S08]  /*2800*/  HMMA.16816.F16 R102, R80, R86, R102 ;  /* 0x000000565066723c */ /* 0x000ff00000000866 */
[C---:B-1----:R-:W-:Y:S08]  /*2810*/  HMMA.16816.F16 R132, R92.reuse, R88, R132 ;  /* 0x000000585c84723c */ /* 0x042ff00000000884 */
[C---:B------:R-:W-:Y:S08]  /*2820*/  HMMA.16816.F16 R100, R92.reuse, R90, R100 ;  /* 0x0000005a5c64723c */ /* 0x040ff00000000864 */
[C---:B------:R-:W-:Y:S08]  /*2830*/  HMMA.16816.F16 R130, R92.reuse, R96, R130 ;  /* 0x000000605c82723c */ /* 0x040ff00000000882 */
[----:B------:R-:W-:Y:S01]  /*2840*/  HMMA.16816.F16 R2, R92, R98, R2 ;  /* 0x000000625c02723c */ /* 0x000fe20000000802 */
[----:B------:R-:W-:Y:S10]  /*2850*/  @!UPT UIADD3 URZ, URZ, URZ, URZ ;  /* 0x0000003f3f3ff290 */ /* 0x000ff4000fffe03f */
[----:B------:R-:W-:Y:S11]  /*2860*/  BRA `(.L_x_29) ;  /* 0x000015b000007947 */ /* 0x000ff60003800000 */
.L_x_28:
[----:B------:R-:W-:-:S04]  /*2870*/  IADD3 R7, R171, 0x2, RZ ;  /* 0x00000002ab077810 */ /* 0x000fc80007ffe0ff */
[----:B------:R-:W-:-:S13]  /*2880*/  ISETP.GE.AND P0, PT, R7, UR5, PT ;  /* 0x0000000507007c0c */ /* 0x000fda000bf06270 */
[----:B------:R-:W-:Y:S05]  /*2890*/  @!P0 BRA `(.L_x_30) ;  /* 0x0000002000008947 */ /* 0x000fea0003800000 */
[----:B------:R-:W-:-:S04]  /*28a0*/  DEPBAR.LE SB0, 0x0 ;  /* 0x000080000000791a */ /* 0x000fc80000000000 */
[----:B------:R-:W-:Y:S05]  /*28b0*/  BRA `(.L_x_29) ;  /* 0x0000156000007947 */ /* 0x000fea0003800000 */
.L_x_30:
[----:B------:R-:W-:Y:S01]  /*28c0*/  ISETP.GT.AND P0, PT, R158, 0x1ff, PT ;  /* 0x000001ff9e00780c */ /* 0x000fe20003f04270 */
[----:B------:R-:W-:Y:S01]  /*28d0*/  IMAD.WIDE.U32 R4, R7, -0x55555555, RZ ;  /* 0xaaaaaaab07047825 */ /* 0x000fe200078e00ff */
[----:B------:R-:W-:Y:S04]  /*28e0*/  BSSY B1, `(.L_x_31) ;  /* 0x00000a4000017945 */ /* 0x000fe80003800000 */
[----:B------:R-:W-:-:S05]  /*28f0*/  SHF.R.U32.HI R4, RZ, 0x1, R5 ;  /* 0x00000001ff047819 */ /* 0x000fca0000011605 */
[----:B------:R-:W-:Y:S02]  /*2900*/  IMAD R21, R4, -0x3, R7 ;  /* 0xfffffffd04157824 */ /* 0x000fe400078e0207 */
[----:B------:R-:W-:Y:S05]  /*2910*/  @P0 BRA `(.L_x_32) ;  /* 0x00000a0000000947 */ /* 0x000fea0003800000 */
[----:B------:R-:W-:Y:S01]  /*2920*/  ISETP.NE.AND P0, PT, R180, RZ, PT ;  /* 0x000000ffb400720c */ /* 0x000fe20003f05270 */
[----:B------:R-:W-:Y:S01]  /*2930*/  IMAD.MOV.U32 R4, RZ, RZ, 0x3000 ;  /* 0x00003000ff047424 */ /* 0x000fe200078e00ff */
[----:B------:R-:W-:Y:S01]  /*2940*/  BSSY B0, `(.L_x_33) ;  /* 0x000003e000007945 */ /* 0x000fe20003800000 */
[----:B-1----:R-:W-:Y:S01]  /*2950*/  LEA R23, R171, 0x20, 0x4 ;  /* 0x00000020ab177811 */ /* 0x002fe200078e20ff */
[----:B------:R-:W-:Y:S02]  /*2960*/  IMAD.MOV.U32 R10, RZ, RZ, R158 ;  /* 0x000000ffff0a7224 */ /* 0x000fe400078e009e */
[----:B------:R-:W-:-:S07]  /*2970*/  IMAD R25, R21, R4, 0x80 ;  /* 0x0000008015197424 */ /* 0x000fce00078e0204 */
[----:B------:R-:W-:Y:S05]  /*2980*/  @!P0 BRA `(.L_x_34) ;  /* 0x0000039000008947 */ /* 0x000fea0003800000 */
[----:B------:R-:W-:Y:S01]  /*2990*/  IMAD.IADD R7, R168, 0x1, R23 ;  /* 0x00000001a8077824 */ /* 0x000fe200078e0217 */
[----:B------:R-:W-:Y:S01]  /*29a0*/  BSSY B2, `(.L_x_35) ;  /* 0x0000010000027945 */ /* 0x000fe20003800000 */
[----:B------:R-:W-:-:S03]  /*29b0*/  ISETP.NE.AND P1, PT, R180, 0x1, PT ;  /* 0x00000001b400780c */ /* 0x000fc60003f25270 */
[----:B------:R-:W-:-:S04]  /*29c0*/  ISETP.GE.AND P0, PT, R7, c[0x0][0x180], PT ;  /* 0x0000600007007a0c */ /* 0x000fc80003f06270 */
[----:B------:R-:W-:-:S13]  /*29d0*/  ISETP.GE.OR P0, PT, R185, c[0x0][0x178], P0 ;  /* 0x00005e00b9007a0c */ /* 0x000fda0000706670 */
[----:B------:R-:W-:Y:S05]  /*29e0*/  @P0 BRA `(.L_x_36) ;  /* 0x000000b000000947 */ /* 0x000fea0003800000 */
[----:B------:R-:W-:Y:S01]  /*29f0*/  SHF.R.S32.HI R5, RZ, 0x1f, R7 ;  /* 0x0000001fff057819 */ /* 0x000fe20000011407 */
[----:B------:R-:W-:Y:S01]  /*2a00*/  IMAD R8, R175, 0x18, R168 ;  /* 0x00000018af087824 */ /* 0x000fe200078e02a8 */
[----:B------:R-:W-:-:S03]  /*2a10*/  IADD3 R6, P0, R182, R7, RZ ;  /* 0x00000007b6067210 */ /* 0x000fc60007f1e0ff */
[----:B------:R-:W-:Y:S01]  /*2a20*/  IMAD R7, R8, 0x2, R25 ;  /* 0x0000000208077824 */ /* 0x000fe200078e0219 */
[----:B------:R-:W-:Y:S02]  /*2a30*/  LEA.HI.X.SX32 R5, R182, R5, 0x1, P0 ;  /* 0x00000005b6057211 */ /* 0x000fe400000f0eff */
[----:B------:R-:W-:-:S04]  /*2a40*/  LEA R4, P0, R6, c[0x0][0x160], 0x1 ;  /* 0x0000580006047a11 */ /* 0x000fc800078008ff */
[----:B------:R-:W-:-:S05]  /*2a50*/  LEA.HI.X R5, R6, c[0x0][0x164], R5, 0x1, P0 ;  /* 0x0000590006057a11 */ /* 0x000fca00000f0c05 */
[----:B------:R-:W-:Y:S01]  /*2a60*/  @!PT LDS RZ, [RZ] ;  /* 0x00000000fffff984 */ /* 0x000fe20000000800 */
[----:B------:R-:W-:Y:S01]  /*2a70*/  @!PT LDS RZ, [RZ] ;  /* 0x00000000fffff984 */ /* 0x000fe20000000800 */
[----:B------:R-:W-:Y:S01]  /*2a80*/  @!PT LDS RZ, [RZ] ;  /* 0x00000000fffff984 */ /* 0x000fe20000000800 */
[----:B------:R1:W-:Y:S04]  /*2a90*/  LDGSTS.E.128 [R7], [R4.64] ;  /* 0x0000000004077fae */ /* 0x0003e8000b921c46 */
.L_x_36:
[----:B------:R-:W-:Y:S05]  /*2aa0*/  BSYNC B2 ;  /* 0x0000000000027941 */ /* 0x000fea0003800000 */
.L_x_35:
[----:B------:R-:W-:Y:S01]  /*2ab0*/  IADD3 R10, R158, 0x20, RZ ;  /* 0x000000209e0a7810 */ /* 0x000fe20007ffe0ff */
[----:B------:R-:W-:Y:S05]  /*2ac0*/  @!P1 BRA `(.L_x_34) ;  /* 0x0000025000009947 */ /* 0x000fea0003800000 */
[----:B------:R-:W-:Y:S01]  /*2ad0*/  IMAD.IADD R6, R166, 0x1, R23 ;  /* 0x00000001a6067824 */ /* 0x000fe200078e0217 */
[----:B------:R-:W-:Y:S01]  /*2ae0*/  BSSY B2, `(.L_x_37) ;  /* 0x0000010000027945 */ /* 0x000fe20003800000 */
[----:B------:R-:W-:-:S03]  /*2af0*/  ISETP.NE.AND P1, PT, R180, 0x2, PT ;  /* 0x00000002b400780c */ /* 0x000fc60003f25270 */
[----:B------:R-:W-:-:S04]  /*2b00*/  ISETP.GE.AND P0, PT, R6, c[0x0][0x180], PT ;  /* 0x0000600006007a0c */ /* 0x000fc80003f06270 */
[----:B------:R-:W-:-:S13]  /*2b10*/  ISETP.GE.OR P0, PT, R186, c[0x0][0x178], P0 ;  /* 0x00005e00ba007a0c */ /* 0x000fda0000706670 */
[----:B------:R-:W-:Y:S05]  /*2b20*/  @P0 BRA `(.L_x_38) ;  /* 0x000000b000000947 */ /* 0x000fea0003800000 */
[----:B-1----:R-:W-:Y:S01]  /*2b30*/  SHF.R.S32.HI R4, RZ, 0x1f, R6 ;  /* 0x0000001fff047819 */ /* 0x002fe20000011406 */
        /* <DEDUP_REMOVED lines=10> */
.L_x_38:
[----:B------:R-:W-:Y:S05]  /*2be0*/  BSYNC B2 ;  /* 0x0000000000027941 */ /* 0x000fea0003800000 */
.L_x_37:
[----:B------:R-:W-:Y:S01]  /*2bf0*/  IADD3 R10, R158, 0x40, RZ ;  /* 0x000000409e0a7810 */ /* 0x000fe20007ffe0ff */
[----:B------:R-:W-:Y:S05]  /*2c00*/  @!P1 BRA `(.L_x_34) ;  /* 0x0000011000009947 */ /* 0x000fea0003800000 */
[----:B-1----:R-:W-:Y:S02]  /*2c10*/  IMAD.IADD R7, R164, 0x1, R23 ;  /* 0x00000001a4077824 */ /* 0x002fe400078e0217 */
[----:B------:R-:W-:-:S03]  /*2c20*/  IMAD.MOV.U32 R10, RZ, RZ, R172 ;  /* 0x000000ffff0a7224 */ /* 0x000fc600078e00ac */
[----:B------:R-:W-:-:S04]  /*2c30*/  ISETP.GE.AND P0, PT, R7, c[0x0][0x180], PT ;  /* 0x0000600007007a0c */ /* 0x000fc80003f06270 */
[----:B------:R-:W-:-:S13]  /*2c40*/  ISETP.GE.OR P0, PT, R187, c[0x0][0x178], P0 ;  /* 0x00005e00bb007a0c */ /* 0x000fda0000706670 */
[----:B------:R-:W-:Y:S05]  /*2c50*/  @P0 BRA `(.L_x_34) ;  /* 0x000000c000000947 */ /* 0x000fea0003800000 */
[----:B------:R-:W-:Y:S01]  /*2c60*/  SHF.R.S32.HI R5, RZ, 0x1f, R7 ;  /* 0x0000001fff057819 */ /* 0x000fe20000011407 */
[----:B------:R-:W-:Y:S01]  /*2c70*/  IMAD R8, R179, 0x18, R164 ;  /* 0x00000018b3087824 */ /* 0x000fe200078e02a4 */
[----:B------:R-:W-:Y:S01]  /*2c80*/  IADD3 R6, P0, R184, R7, RZ ;  /* 0x00000007b8067210 */ /* 0x000fe20007f1e0ff */
[----:B------:R-:W-:Y:S02]  /*2c90*/  IMAD.MOV.U32 R10, RZ, RZ, R172 ;  /* 0x000000ffff0a7224 */ /* 0x000fe400078e00ac */
        /* <DEDUP_REMOVED lines=8> */
.L_x_34:
[----:B------:R-:W-:Y:S05]  /*2d20*/  BSYNC B0 ;  /* 0x0000000000007941 */ /* 0x000fea0003800000 */
.L_x_33:
[----:B------:R-:W-:-:S13]  /*2d30*/  ISETP.GE.U32.AND P0, PT, R173, 0x60, PT ;  /* 0x00000060ad00780c */ /* 0x000fda0003f06070 */
[----:B------:R-:W-:Y:S05]  /*2d40*/  @!P0 BRA `(.L_x_32) ;  /* 0x000005d000008947 */ /* 0x000fea0003800000 */
[----:B------:R-:W-:-:S05]  /*2d50*/  IMAD.SHL.U32 R11, R10, 0x8, RZ ;  /* 0x000000080a0b7824 */ /* 0x000fca00078e00ff */
.L_x_41:
[C---:B------:R-:W-:Y:S01]  /*2d60*/  IADD3 R6, R11.reuse, 0x100, RZ ;  /* 0x000001000b067810 */ /* 0x040fe20007ffe0ff */
[----:B------:R-:W-:Y:S01]  /*2d70*/  BSSY B0, `(.L_x_39) ;  /* 0x0000058000007945 */ /* 0x000fe20003800000 */
[----:B------:R-:W-:Y:S02]  /*2d80*/  IADD3 R8, R11, 0x200, RZ ;  /* 0x000002000b087810 */ /* 0x000fe40007ffe0ff */
[----:B-1----:R-:W-:Y:S02]  /*2d90*/  SHF.R.S32.HI R5, RZ, 0x1f, R6 ;  /* 0x0000001fff057819 */ /* 0x002fe40000011406 */
[----:B------:R-:W-:Y:S02]  /*2da0*/  SHF.R.S32.HI R7, RZ, 0x1f, R8 ;  /* 0x0000001fff077819 */ /* 0x000fe40000011408 */
[----:B------:R-:W-:Y:S02]  /*2db0*/  LEA.HI R5, R5, R6, RZ, 0x4 ;  /* 0x0000000605057211 */ /* 0x000fe400078f20ff */
[----:B------:R-:W-:-:S02]  /*2dc0*/  SHF.R.S32.HI R4, RZ, 0x1f, R11 ;  /* 0x0000001fff047819 */ /* 0x000fc4000001140b */
[----:B------:R-:W-:Y:S02]  /*2dd0*/  LEA.HI R9, R7, R8, RZ, 0x4 ;  /* 0x0000000807097211 */ /* 0x000fe400078f20ff */
[----:B------:R-:W-:Y:S02]  /*2de0*/  LOP3.LUT R7, R5, 0xfffffff0, RZ, 0xc0, !PT ;  /* 0xfffffff005077812 */ /* 0x000fe400078ec0ff */
[----:B------:R-:W-:Y:S02]  /*2df0*/  LEA.HI R5, R4, R11, RZ, 0x4 ;  /* 0x0000000b04057211 */ /* 0x000fe400078f20ff */
[----:B------:R-:W-:Y:S01]  /*2e00*/  LOP3.LUT R9, R9, 0xfffffff0, RZ, 0xc0, !PT ;  /* 0xfffffff009097812 */ /* 0x000fe200078ec0ff */
[----:B------:R-:W-:Y:S01]  /*2e10*/  IMAD.IADD R14, R6, 0x1, -R7 ;  /* 0x00000001060e7824 */ /* 0x000fe200078e0a07 */
[----:B------:R-:W-:Y:S02]  /*2e20*/  LOP3.LUT R6, R5, 0xfffffff0, RZ, 0xc0, !PT ;  /* 0xfffffff005067812 */ /* 0x000fe400078ec0ff */
[----:B------:R-:W-:Y:S01]  /*2e30*/  IADD3 R7, R10, 0x20, RZ ;  /* 0x000000200a077810 */ /* 0x000fe20007ffe0ff */
[----:B------:R-:W-:Y:S01]  /*2e40*/  IMAD.IADD R19, R8, 0x1, -R9 ;  /* 0x0000000108137824 */ /* 0x000fe200078e0a09 */
[C---:B------:R-:W-:Y:S01]  /*2e50*/  LEA.HI R4, R10.reuse, R10, RZ, 0x1 ;  /* 0x0000000a0a047211 */ /* 0x040fe200078f08ff */
[----:B------:R-:W-:Y:S01]  /*2e60*/  IMAD.IADD R6, R11, 0x1, -R6 ;  /* 0x000000010b067824 */ /* 0x000fe200078e0a06 */
[----:B------:R-:W-:Y:S01]  /*2e70*/  IADD3 R5, R10, 0x40, RZ ;  /* 0x000000400a057810 */ /* 0x000fe20007ffe0ff */
[----:B------:R-:W-:Y:S01]  /*2e80*/  IMAD.IADD R17, R23, 0x1, R14 ;  /* 0x0000000117117824 */ /* 0x000fe200078e020e */
[----:B------:R-:W-:Y:S01]  /*2e90*/  LEA.HI R7, R7, R7, RZ, 0x1 ;  /* 0x0000000707077211 */ /* 0x000fe200078f08ff */
[C---:B------:R-:W-:Y:S01]  /*2ea0*/  IMAD.IADD R15, R23.reuse, 0x1, R6 ;  /* 0x00000001170f7824 */ /* 0x040fe200078e0206 */
[----:B------:R-:W-:Y:S01]  /*2eb0*/  SHF.R.S32.HI R12, RZ, 0x1, R4 ;  /* 0x00000001ff0c7819 */ /* 0x000fe20000011404 */
[----:B------:R-:W-:Y:S01]  /*2ec0*/  IMAD.IADD R27, R23, 0x1, R19 ;  /* 0x00000001171b7824 */ /* 0x000fe200078e0213 */
[----:B------:R-:W-:-:S02]  /*2ed0*/  LEA.HI R5, R5, R5, RZ, 0x1 ;  /* 0x0000000505057211 */ /* 0x000fc400078f08ff */
[----:B------:R-:W-:Y:S02]  /*2ee0*/  SHF.R.S32.HI R13, RZ, 0x1, R7 ;  /* 0x00000001ff0d7819 */ /* 0x000fe40000011407 */
[----:B------:R-:W-:Y:S02]  /*2ef0*/  SHF.R.S32.HI R18, RZ, 0x1, R5 ;  /* 0x00000001ff127819 */ /* 0x000fe40000011405 */
[----:B------:R-:W-:Y:S02]  /*2f00*/  IADD3 R4, R12, UR4, RZ ;  /* 0x000000040c047c10 */ /* 0x000fe4000fffe0ff */
[----:B------:R-:W-:Y:S02]  /*2f10*/  ISETP.GE.AND P1, PT, R15, c[0x0][0x180], PT ;  /* 0x000060000f007a0c */ /* 0x000fe40003f26270 */
[----:B------:R-:W-:Y:S02]  /*2f20*/  IADD3 R16, R13, UR4, RZ ;  /* 0x000000040d107c10 */ /* 0x000fe4000fffe0ff */
[----:B------:R-:W-:-:S02]  /*2f30*/  ISETP.GE.AND P0, PT, R17, c[0x0][0x180], PT ;  /* 0x0000600011007a0c */ /* 0x000fc40003f06270 */
[----:B------:R-:W-:Y:S02]  /*2f40*/  IADD3 R8, R11, 0x300, RZ ;  /* 0x000003000b087810 */ /* 0x000fe40007ffe0ff */
[----:B------:R-:W-:Y:S02]  /*2f50*/  ISETP.GE.OR P1, PT, R4, c[0x0][0x178], P1 ;  /* 0x00005e0004007a0c */ /* 0x000fe40000f26670 */
[----:B------:R-:W-:Y:S02]  /*2f60*/  IADD3 R22, R18, UR4, RZ ;  /* 0x0000000412167c10 */ /* 0x000fe4000fffe0ff */
[----:B------:R-:W-:Y:S02]  /*2f70*/  ISETP.GE.AND P2, PT, R27, c[0x0][0x180], PT ;  /* 0x000060001b007a0c */ /* 0x000fe40003f46270 */
[----:B------:R-:W-:Y:S02]  /*2f80*/  ISETP.GE.OR P0, PT, R16, c[0x0][0x178], P0 ;  /* 0x00005e0010007a0c */ /* 0x000fe40000706670 */
[----:B------:R-:W-:-:S02]  /*2f90*/  SHF.R.S32.HI R9, RZ, 0x1f, R8 ;  /* 0x0000001fff097819 */ /* 0x000fc40000011408 */
[----:B------:R-:W-:Y:S02]  /*2fa0*/  ISETP.GE.OR P2, PT, R22, c[0x0][0x178], P2 ;  /* 0x00005e0016007a0c */ /* 0x000fe40001746670 */
[----:B------:R-:W-:Y:S01]  /*2fb0*/  LEA.HI R9, R9, R8, RZ, 0x4 ;  /* 0x0000000809097211 */ /* 0x000fe200078f20ff */
[----:B------:R-:W-:Y:S01]  /*2fc0*/  @!P1 IMAD R4, R4, c[0x0][0x180], RZ ;  /* 0x0000600004049a24 */ /* 0x000fe200078e02ff */
[----:B------:R-:W-:Y:S01]  /*2fd0*/  @!P1 SHF.R.S32.HI R5, RZ, 0x1f, R15 ;  /* 0x0000001fff059819 */ /* 0x000fe2000001140f */
[----:B------:R-:W-:Y:S01]  /*2fe0*/  @!P1 IMAD R7, R12, 0x18, R6 ;  /* 0x000000180c079824 */ /* 0x000fe200078e0206 */
[----:B------:R-:W-:Y:S02]  /*2ff0*/  LOP3.LUT R9, R9, 0xfffffff0, RZ, 0xc0, !PT ;  /* 0xfffffff009097812 */ /* 0x000fe400078ec0ff */
[----:B------:R-:W-:Y:S01]  /*3000*/  @!P1 IADD3 R15, P3, R15, R4, RZ ;  /* 0x000000040f0f9210 */ /* 0x000fe20007f7e0ff */
[----:B------:R-:W-:Y:S02]  /*3010*/  @!P0 IMAD R6, R16, c[0x0][0x180], RZ ;  /* 0x0000600010068a24 */ /* 0x000fe400078e02ff */
[----:B------:R-:W-:Y:S01]  /*3020*/  IMAD.IADD R24, R8, 0x1, -R9 ;  /* 0x0000000108187824 */ /* 0x000fe200078e0a09 */
[----:B------:R-:W-:Y:S01]  /*3030*/  @!P0 SHF.R.S32.HI R9, RZ, 0x1f, R17 ;  /* 0x0000001fff098819 */ /* 0x000fe20000011411 */
[----:B------:R-:W-:Y:S01]  /*3040*/  @!P0 IMAD R12, R13, 0x18, R14 ;  /* 0x000000180d0c8824 */ /* 0x000fe200078e020e */
[----:B------:R-:W-:Y:S01]  /*3050*/  @!P1 LEA.HI.X.SX32 R20, R4, R5, 0x1, P3 ;  /* 0x0000000504149211 */ /* 0x000fe200018f0eff */
[----:B------:R-:W-:Y:S01]  /*3060*/  @!P2 IMAD R8, R22, c[0x0][0x180], RZ ;  /* 0x000060001608aa24 */ /* 0x000fe200078e02ff */
[----:B------:R-:W-:Y:S01]  /*3070*/  @!P2 SHF.R.S32.HI R13, RZ, 0x1f, R27 ;  /* 0x0000001fff0da819 */ /* 0x000fe2000001141b */
[----:B------:R-:W-:Y:S01]  /*3080*/  @!P2 IMAD R14, R18, 0x18, R19 ;  /* 0x00000018120ea824 */ /* 0x000fe200078e0213 */
[----:B------:R-:W-:-:S02]  /*3090*/  @!P0 IADD3 R18, P4, R17, R6, RZ ;  /* 0x0000000611128210 */ /* 0x000fc40007f9e0ff */
[----:B------:R-:W-:Y:S02]  /*30a0*/  @!P2 IADD3 R16, P5, R27, R8, RZ ;  /* 0x000000081b10a210 */ /* 0x000fe40007fbe0ff */
[----:B------:R-:W-:Y:S02]  /*30b0*/  @!P1 LEA R4, P3, R15, c[0x0][0x160], 0x1 ;  /* 0x000058000f049a11 */ /* 0x000fe400078608ff */
[----:B------:R-:W-:Y:S02]  /*30c0*/  @!P0 LEA.HI.X.SX32 R19, R6, R9, 0x1, P4 ;  /* 0x0000000906138211 */ /* 0x000fe400020f0eff */
[----:B------:R-:W-:Y:S02]  /*30d0*/  IADD3 R9, R10, 0x60, RZ ;  /* 0x000000600a097810 */ /* 0x000fe40007ffe0ff */
[----:B------:R-:W-:Y:S01]  /*30e0*/  @!P2 LEA.HI.X.SX32 R17, R8, R13, 0x1, P5 ;  /* 0x0000000d0811a211 */ /* 0x000fe200028f0eff */
[----:B------:R-:W-:Y:S01]  /*30f0*/  @!P1 IMAD R13, R7, 0x2, R25 ;  /* 0x00000002070d9824 */ /* 0x000fe200078e0219 */
[----:B------:R-:W-:-:S02]  /*3100*/  @!P1 LEA.HI.X R5, R15, c[0x0][0x164], R20, 0x1, P3 ;  /* 0x000059000f059a11 */ /* 0x000fc400018f0c14 */
[----:B------:R-:W-:Y:S02]  /*3110*/  @!P2 LEA R8, P4, R16, c[0x0][0x160], 0x1 ;  /* 0x000058001008aa11 */ /* 0x000fe400078808ff */
[----:B------:R-:W-:Y:S01]  /*3120*/  LEA.HI R15, R9, R9, RZ, 0x1 ;  /* 0x00000009090f7211 */ /* 0x000fe200078f08ff */
[----:B------:R-:W-:Y:S01]  /*3130*/  @!PT LDS RZ, [RZ] ;  /* 0x00000000fffff984 */ /* 0x000fe20000000800 */
[----:B------:R-:W-:Y:S01]  /*3140*/  @!PT LDS RZ, [RZ] ;  /* 0x00000000fffff984 */ /* 0x000fe20000000800 */
[----:B------:R-:W-:Y:S01]  /*3150*/  @!PT LDS RZ, [RZ] ;  /* 0x00000000fffff984 */ /* 0x000fe20000000800 */
[----:B------:R1:W-:Y:S01]  /*3160*/  @!P1 LDGSTS.E.128 [R13], [R4.64] ;  /* 0x00000000040d9fae */ /* 0x0003e2000b921c46 */
[----:B------:R-:W-:Y:S02]  /*3170*/  @!P0 LEA R6, P3, R18, c[0x0][0x160], 0x1 ;  /* 0x0000580012068a11 */ /* 0x000fe400078608ff */
[----:B------:R-:W-:Y:S01]  /*3180*/  @!P2 LEA.HI.X R9, R16, c[0x0][0x164], R17, 0x1, P4 ;  /* 0x000059001009aa11 */ /* 0x000fe200020f0c11 */
[----:B------:R-:W-:Y:S01]  /*3190*/  @!P2 IMAD R17, R14, 0x2, R25 ;  /* 0x000000020e11a824 */ /* 0x000fe200078e0219 */
[----:B------:R-:W-:Y:S01]  /*31a0*/  SHF.R.S32.HI R16, RZ, 0x1, R15 ;  /* 0x00000001ff107819 */ /* 0x000fe2000001140f */
[----:B------:R-:W-:Y:S01]  /*31b0*/  @!P0 IMAD R15, R12, 0x2, R25 ;  /* 0x000000020c0f8824 */ /* 0x000fe200078e0219 */
[----:B------:R-:W-:Y:S01]  /*31c0*/  @!P0 LEA.HI.X R7, R18, c[0x0][0x164], R19, 0x1, P3 ;  /* 0x0000590012078a11 */ /* 0x000fe200018f0c13 */
[----:B------:R-:W-:Y:S01]  /*31d0*/  IMAD.IADD R19, R23, 0x1, R24 ;  /* 0x0000000117137824 */ /* 0x000fe200078e0218 */
        /* <DEDUP_REMOVED lines=17> */
.L_x_40:
[----:B-1----:R-:W-:Y:S05]  /*32f0*/  BSYNC B0 ;  /* 0x0000000000007941 */ /* 0x002fea0003800000 */
.L_x_39:
[----:B------:R-:W-:Y:S01]  /*3300*/  IADD3 R11, R11, 0x400, RZ ;  /* 0x000004000b0b7810 */ /* 0x000fe20007ffe0ff */
[----:B------:R-:W-:Y:S05]  /*3310*/  @!P0 BRA `(.L_x_41) ;  /* 0xfffffa4000008947 */ /* 0x000fea000383ffff */
.L_x_32:
[----:B------:R-:W-:Y:S05]  /*3320*/  BSYNC B1 ;  /* 0x0000000000017941 */ /* 0x000fea0003800000 */
.L_x_31:
[----:B------:R-:W-:Y:S01]  /*3330*/  ISETP.GT.AND P0, PT, R158, 0x3f, PT ;  /* 0x0000003f9e00780c */ /* 0x000fe20003f04270 */
[----:B------:R-:W-:-:S12]  /*3340*/  BSSY B1, `(.L_x_42) ;  /* 0x00000ab000017945 */ /* 0x000fd80003800000 */
[----:B------:R-:W-:Y:S05]  /*3350*/  @P0 BRA `(.L_x_43) ;  /* 0x00000a9000000947 */ /* 0x000fea0003800000 */
[----:B------:R-:W-:Y:S01]  /*3360*/  ISETP.NE.AND P0, PT, R181, RZ, PT ;  /* 0x000000ffb500720c */ /* 0x000fe20003f05270 */
[----:B-1----:R-:W-:Y:S01]  /*3370*/  IMAD.MOV.U32 R4, RZ, RZ, 0x500 ;  /* 0x00000500ff047424 */ /* 0x002fe200078e00ff */
[----:B------:R-:W-:Y:S01]  /*3380*/  BSSY B0, `(.L_x_44) ;  /* 0x0000044000007945 */ /* 0x000fe20003800000 */
[----:B------:R-:W-:Y:S01]  /*3390*/  LEA R29, R171, 0x20, 0x4 ;  /* 0x00000020ab1d7811 */ /* 0x000fe200078e20ff */
[----:B------:R-:W-:Y:S02]  /*33a0*/  IMAD.MOV.U32 R10, RZ, RZ, R158 ;  /* 0x000000ffff0a7224 */ /* 0x000fe400078e009e */
[----:B------:R-:W-:-:S07]  /*33b0*/  IMAD R21, R21, R4, 0x9080 ;  /* 0x0000908015157424 */ /* 0x000fce00078e0204 */
[----:B------:R-:W-:Y:S05]  /*33c0*/  @!P0 BRA `(.L_x_45) ;  /* 0x000003f000008947 */ /* 0x000fea0003800000 */
[----:B------:R-:W-:Y:S01]  /*33d0*/  IMAD.IADD R7, R0, 0x1, R169 ;  /* 0x0000000100077824 */ /* 0x000fe200078e02a9 */
[----:B------:R-:W-:Y:S01]  /*33e0*/  BSSY B2, `(.L_x_46) ;  /* 0x0000012000027945 */ /* 0x000fe20003800000 */
[----:B------:R-:W-:Y:S01]  /*33f0*/  IMAD.IADD R4, R170, 0x1, R29 ;  /* 0x00000001aa047824 */ /* 0x000fe200078e021d */
[----:B------:R-:W-:Y:S02]  /*3400*/  ISETP.NE.AND P1, PT, R181, 0x1, PT ;  /* 0x00000001b500780c */ /* 0x000fe40003f25270 */
[----:B------:R-:W-:-:S04]  /*3410*/  ISETP.GE.AND P0, PT, R7, c[0x0][0x17c], PT ;  /* 0x00005f0007007a0c */ /* 0x000fc80003f06270 */
[----:B------:R-:W-:-:S13]  /*3420*/  ISETP.GE.OR P0, PT, R4, c[0x0][0x180], P0 ;  /* 0x0000600004007a0c */ /* 0x000fda0000706670 */
[----:B------:R-:W-:Y:S05]  /*3430*/  @P0 BRA `(.L_x_47) ;  /* 0x000000c000000947 */ /* 0x000fea0003800000 */
[----:B------:R-:W-:Y:S02]  /*3440*/  IMAD R4, R4, c[0x0][0x17c], RZ ;  /* 0x00005f0004047a24 */ /* 0x000fe400078e02ff */
[----:B------:R-:W-:-:S03]  /*3450*/  IMAD R8, R170, 0x28, R169 ;  /* 0x00000028aa087824 */ /* 0x000fc600078e02a9 */
        /* <DEDUP_REMOVED lines=10> */
.L_x_47:
[----:B------:R-:W-:Y:S05]  /*3500*/  BSYNC B2 ;  /* 0x0000000000027941 */ /* 0x000fea0003800000 */
.L_x_46:
[----:B------:R-:W-:Y:S01]  /*3510*/  IADD3 R10, R158, 0x20, RZ ;  /* 0x000000209e0a7810 */ /* 0x000fe20007ffe0ff */
[----:B------:R-:W-:Y:S05]  /*3520*/  @!P1 BRA `(.L_x_45) ;  /* 0x0000029000009947 */ /* 0x000fea0003800000 */
[----:B-1----:R-:W-:Y:S01]  /*3530*/  IMAD.IADD R7, R0, 0x1, R167 ;  /* 0x0000000100077824 */ /* 0x002fe200078e02a7 */
        /* <DEDUP_REMOVED lines=18> */
.L_x_49:
[----:B------:R-:W-:Y:S05]  /*3660*/  BSYNC B2 ;  /* 0x0000000000027941 */ /* 0x000fea0003800000 */
.L_x_48:
[----:B------:R-:W-:Y:S01]  /*3670*/  IADD3 R10, R158, 0x40, RZ ;  /* 0x000000409e0a7810 */ /* 0x000fe20007ffe0ff */
[----:B------:R-:W-:Y:S05]  /*3680*/  @!P1 BRA `(.L_x_45) ;  /* 0x0000013000009947 */ /* 0x000fea0003800000 */
[----:B-1----:R-:W-:Y:S02]  /*3690*/  IMAD.IADD R7, R0, 0x1, R165 ;  /* 0x0000000100077824 */ /* 0x002fe400078e02a5 */
[----:B------:R-:W-:Y:S02]  /*36a0*/  IMAD.IADD R4, R178, 0x1, R29 ;  /* 0x00000001b2047824 */ /* 0x000fe400078e021d */
[----:B------:R-:W-:Y:S01]  /*36b0*/  IMAD.MOV.U32 R10, RZ, RZ, R172 ;  /* 0x000000ffff0a7224 */ /* 0x000fe200078e00ac */
[----:B------:R-:W-:-:S04]  /*36c0*/  ISETP.GE.AND P0, PT, R7, c[0x0][0x17c], PT ;  /* 0x00005f0007007a0c */ /* 0x000fc80003f06270 */
[----:B------:R-:W-:-:S13]  /*36d0*/  ISETP.GE.OR P0, PT, R4, c[0x0][0x180], P0 ;  /* 0x0000600004007a0c */ /* 0x000fda0000706670 */
[----:B------:R-:W-:Y:S05]  /*36e0*/  @P0 BRA `(.L_x_45) ;  /* 0x000000d000000947 */ /* 0x000fea0003800000 */
[----:B------:R-:W-:Y:S02]  /*36f0*/  IMAD R4, R4, c[0x0][0x17c], RZ ;  /* 0x00005f0004047a24 */ /* 0x000fe400078e02ff */
[----:B------:R-:W-:Y:S02]  /*3700*/  IMAD R8, R178, 0x28, R165 ;  /* 0x00000028b2087824 */ /* 0x000fe400078e02a5 */
[----:B------:R-:W-:Y:S01]  /*3710*/  IMAD.MOV.U32 R10, RZ, RZ, R172 ;  /* 0x000000ffff0a7224 */ /* 0x000fe200078e00ac */
        /* <DEDUP_REMOVED lines=10> */
.L_x_45:
[----:B------:R-:W-:Y:S05]  /*37c0*/  BSYNC B0 ;  /* 0x0000000000007941 */ /* 0x000fea0003800000 */
.L_x_44:
[----:B------:R-:W-:-:S13]  /*37d0*/  ISETP.GE.U32.AND P0, PT, R174, 0x60, PT ;  /* 0x00000060ae00780c */ /* 0x000fda0003f06070 */
[----:B------:R-:W-:Y:S05]  /*37e0*/  @!P0 BRA `(.L_x_43) ;  /* 0x0000060000008947 */ /* 0x000fea0003800000 */
.L_x_52:
        /* <DEDUP_REMOVED lines=30> */
[C---:B------:R-:W-:Y:S01]  /*39d0*/  IMAD.IADD R11, R29.reuse, 0x1, R14 ;  /* 0x000000011d0b7824 */ /* 0x040fe200078e020e */
[----:B------:R-:W-:Y:S01]  /*39e0*/  IADD3 R4, R10, 0x60, RZ ;  /* 0x000000600a047810 */ /* 0x000fe20007ffe0ff */
[C---:B------:R-:W-:Y:S01]  /*39f0*/  IMAD.IADD R20, R29.reuse, 0x1, R18 ;  /* 0x000000011d147824 */ /* 0x040fe200078e0212 */
[----:B------:R-:W-:Y:S01]  /*3a00*/  ISETP.GE.AND P0, PT, R16, c[0x0][0x17c], PT ;  /* 0x00005f0010007a0c */ /* 0x000fe20003f06270 */
[----:B------:R-:W-:Y:S01]  /*3a10*/  IMAD.IADD R9, R29, 0x1, R12 ;  /* 0x000000011d097824 */ /* 0x000fe200078e020c */
        /* <DEDUP_REMOVED lines=42> */
[----:B------:R-:W-:-:S03]  /*3cc0*/  IMAD.IADD R12, R29, 0x1, R16 ;  /* 0x000000011d0c7824 */ /* 0x000fc600078e0210 */
        /* <DEDUP_REMOVED lines=16> */
.L_x_51:
[----:B-1----:R-:W-:Y:S05]  /*3dd0*/  BSYNC B0 ;  /* 0x0000000000007941 */ /* 0x002fea0003800000 */
.L_x_50:
[----:B------:R-:W-:Y:S05]  /*3de0*/  @!P0 BRA `(.L_x_52) ;  /* 0xfffffa0000008947 */ /* 0x000fea000383ffff */
.L_x_43:
[----:B------:R-:W-:Y:S05]  /*3df0*/  BSYNC B1 ;  /* 0x0000000000017941 */ /* 0x000fea0003800000 */
.L_x_42:
[----:B------:R-:W0:Y:S01]  /*3e00*/  LDGDEPBAR ;  /* 0x00000000000079af */ /* 0x000e220000000000 */
[----:B------:R-:W-:-:S05]  /*3e10*/  DEPBAR.LE SB0, 0x1 ;  /* 0x000080400000791a */ /* 0x000fca0000000000 */
.L_x_29:
[----:B------:R-:W-:Y:S02]  /*3e20*/  WARPSYNC 0xffffffff ;  /* 0xffffffff00007948 */ /* 0x000fe40003800000 */
[----:B------:R-:W-:Y:S01]  /*3e30*/  IADD3 R171, R171, 0x1, RZ ;  /* 0x00000001abab7810 */ /* 0x000fe20007ffe0ff */
[----:B------:R-:W-:Y:S03]  /*3e40*/  BAR.SYNC.DEFER_BLOCKING 0x0 ;  /* 0x0000000000007b1d */ /* 0x000fe60000010000 */
[----:B------:R-:W-:-:S13]  /*3e50*/  ISETP.GE.AND P0, PT, R171, UR5, PT ;  /* 0x00000005ab007c0c */ /* 0x000fda000bf06270 */
[----:B------:R-:W-:Y:S01]  /*3e60*/  @P0 CALL.REL.NOINC `(.L_x_27) ;  /* 0x0000001000000944 */ /* 0x000fe20003c00000 */
[----:B------:R-:W-:Y:S05]  /*3e70*/  BRA `(.L_x_53) ;  /* 0xffffe3f000007947 */ /* 0x000fea000383ffff */
.L_x_27:
[----:B------:R-:W-:-:S13]  /*3e80*/  ISETP.GE.AND P0, PT, R158, 0x20, PT ;  /* 0x000000209e00780c */ /* 0x000fda0003f06270 */
[----:B------:R-:W-:Y:S05]  /*3e90*/  @!P0 EXIT ;  /* 0x000000000000894d */ /* 0x000fea0003800000 */
[----:B------:R-:W-:Y:S02]  /*3ea0*/  LEA R159, R159, UR4, 0x7 ;  /* 0x000000049f9f7c11 */ /* 0x000fe4000f8e38ff */
[C---:B------:R-:W-:Y:S02]  /*3eb0*/  ISETP.GE.AND P1, PT, R0.reuse, c[0x0][0x17c], PT ;  /* 0x00005f0000007a0c */ /* 0x040fe40003f26270 */
[----:B-1----:R-:W-:Y:S01]  /*3ec0*/  IADD3 R4, R0, 0x10, RZ ;  /* 0x0000001000047810 */ /* 0x002fe20007ffe0ff */
[C---:B------:R-:W-:Y:S01]  /*3ed0*/  IMAD R11, R159.reuse, c[0x0][0x17c], RZ ;  /* 0x00005f009f0b7a24 */ /* 0x040fe200078e02ff */
[C---:B------:R-:W-:Y:S02]  /*3ee0*/  ISETP.GE.OR P3, PT, R159.reuse, c[0x0][0x178], P1 ;  /* 0x00005e009f007a0c */ /* 0x040fe40000f66670 */
[----:B------:R-:W-:Y:S02]  /*3ef0*/  IADD3 R5, R159, 0x10, RZ ;  /* 0x000000109f057810 */ /* 0x000fe40007ffe0ff */
[----:B------:R-:W-:-:S02]  /*3f00*/  ISETP.GE.AND P0, PT, R4, c[0x0][0x17c], PT ;  /* 0x00005f0004007a0c */ /* 0x000fc40003f06270 */
[C---:B------:R-:W-:Y:S02]  /*3f10*/  ISETP.GE.OR P4, PT, R5.reuse, c[0x0][0x178], P1 ;  /* 0x00005e0005007a0c */ /* 0x040fe40000f86670 */
[----:B------:R-:W-:Y:S02]  /*3f20*/  ISETP.GE.OR P2, PT, R5, c[0x0][0x178], P0 ;  /* 0x00005e0005007a0c */ /* 0x000fe40000746670 */
[----:B------:R-:W-:Y:S02]  /*3f30*/  IADD3 R10, R159, 0x20, RZ ;  /* 0x000000209f0a7810 */ /* 0x000fe40007ffe0ff */
[----:B------:R-:W-:Y:S01]  /*3f40*/  SHF.R.S32.HI R15, RZ, 0x1f, R11 ;  /* 0x0000001fff0f7819 */ /* 0x000fe2000001140b */
[----:B------:R-:W-:Y:S05]  /*3f50*/  @P3 BRA `(.L_x_54) ;  /* 0x0000013000003947 */ /* 0x000fea0003800000 */
[----:B------:R-:W1:Y:S01]  /*3f60*/  S2R R6, SR_LANEID ;  /* 0x0000000000067919 */ /* 0x000e620000000000 */
[----:B------:R-:W-:Y:S01]  /*3f70*/  IMAD.MOV.U32 R13, RZ, RZ, c[0x0][0x17c] ;  /* 0x00005f00ff0d7624 */ /* 0x000fe200078e00ff */
[----:B------:R-:W-:Y:S01]  /*3f80*/  IADD3 R8, P3, R0, R11, RZ ;  /* 0x0000000b00087210 */ /* 0x000fe20007f7e0ff */
[----:B------:R-:W-:Y:S01]  /*3f90*/  IMAD.MOV.U32 R7, RZ, RZ, RZ ;  /* 0x000000ffff077224 */ /* 0x000fe200078e00ff */
[----:B------:R-:W-:Y:S02]  /*3fa0*/  WARPSYNC 0xffffffff ;  /* 0xffffffff00007948 */ /* 0x000fe40003800000 */
[----:B------:R-:W-:-:S02]  /*3fb0*/  SHF.R.U32.HI R13, RZ, 0x1, R13 ;  /* 0x00000001ff0d7819 */ /* 0x000fc4000001160d */
[----:B------:R-:W-:Y:S02]  /*3fc0*/  LEA.HI.X.SX32 R17, R0, R15, 0x1, P3 ;  /* 0x0000000f00117211 */ /* 0x000fe400018f0eff */
[----:B------:R-:W-:Y:S02]  /*3fd0*/  LEA R9, P3, R8, c[0x0][0x170], 0x1 ;  /* 0x00005c0008097a11 */ /* 0x000fe400078608ff */
[----:B-1----:R-:W-:Y:S02]  /*3fe0*/  SHF.R.U32.HI R5, RZ, 0x2, R6 ;  /* 0x00000002ff057819 */ /* 0x002fe40000011606 */
[----:B------:R-:W-:-:S05]  /*3ff0*/  LOP3.LUT R6, R6, 0x3, RZ, 0xc0, !PT ;  /* 0x0000000306067812 */ /* 0x000fca00078ec0ff */
[----:B------:R-:W-:Y:S01]  /*4000*/  IMAD.WIDE.U32 R6, R5, R13, R6 ;  /* 0x0000000d05067225 */ /* 0x000fe200078e0006 */
[----:B------:R-:W-:-:S04]  /*4010*/  LEA.HI.X R5, R8, c[0x0][0x174], R17, 0x1, P3 ;  /* 0x00005d0008057a11 */ /* 0x000fc800018f0c11 */
[----:B------:R-:W-:-:S04]  /*4020*/  LEA R8, P3, R6, R9, 0x2 ;  /* 0x0000000906087211 */ /* 0x000fc800078610ff */
[----:B------:R-:W-:-:S05]  /*4030*/  LEA.HI.X R9, R6, R5, R7, 0x2, P3 ;  /* 0x0000000506097211 */ /* 0x000fca00018f1407 */
[----:B------:R-:W-:Y:S01]  /*4040*/  IMAD.WIDE.U32 R6, R13, 0x20, R8 ;  /* 0x000000200d067825 */ /* 0x000fe200078e0008 */
[----:B------:R1:W-:Y:S04]  /*4050*/  STG.E [R8.64], R162 ;  /* 0x000000a208007986 */ /* 0x0003e8000c101906 */
[----:B------:R1:W-:Y:S04]  /*4060*/  STG.E [R6.64], R163 ;  /* 0x000000a306007986 */ /* 0x0003e8000c101906 */
[----:B------:R1:W-:Y:S04]  /*4070*/  STG.E [R8.64+0x10], R128 ;  /* 0x0000108008007986 */ /* 0x0003e8000c101906 */
[----:B------:R1:W-:Y:S02]  /*4080*/  STG.E [R6.64+0x10], R129 ;  /* 0x0000108106007986 */ /* 0x0003e4000c101906 */
.L_x_54:
[----:B------:R-:W-:Y:S01]  /*4090*/  ISETP.GE.OR P5, PT, R159, c[0x0][0x178], P0 ;  /* 0x00005e009f007a0c */ /* 0x000fe200007a6670 */
[----:B------:R-:W-:Y:S01]  /*40a0*/  IMAD.MOV.U32 R5, RZ, RZ, c[0x0][0x17c] ;  /* 0x00005f00ff057624 */ /* 0x000fe200078e00ff */
[----:B------:R-:W-:-:S02]  /*40b0*/  ISETP.GE.OR P6, PT, R10, c[0x0][0x178], P1 ;  /* 0x00005e000a007a0c */ /* 0x000fc40000fc6670 */
[----:B------:R-:W-:Y:S01]  /*40c0*/  ISETP.GE.OR P3, PT, R10, c[0x0][0x178], P0 ;  /* 0x00005e000a007a0c */ /* 0x000fe20000766670 */
[----:B------:R-:W-:-:S08]  /*40d0*/  IMAD R13, R5, 0x10, R11 ;  /* 0x00000010050d7824 */ /* 0x000fd000078e020b */
[----:B------:R-:W-:Y:S05]  /*40e0*/  @P5 BRA `(.L_x_55) ;  /* 0x0000013000005947 */ /* 0x000fea0003800000 */
[----:B-1----:R-:W1:Y:S01]  /*40f0*/  S2R R6, SR_LANEID ;  /* 0x0000000000067919 */ /* 0x002e620000000000 */
[----:B------:R-:W-:Y:S01]  /*4100*/  IMAD.MOV.U32 R7, RZ, RZ, c[0x0][0x17c] ;  /* 0x00005f00ff077624 */ /* 0x000fe200078e00ff */
[----:B------:R-:W-:Y:S01]  /*4110*/  IADD3 R10, P5, R11, R4, RZ ;  /* 0x000000040b0a7210 */ /* 0x000fe20007fbe0ff */
[----:B------:R-:W-:Y:S03]  /*4120*/  WARPSYNC 0xffffffff ;  /* 0xffffffff00007948 */ /* 0x000fe60003800000 */
[----:B------:R-:W-:Y:S01]  /*4130*/  SHF.R.U32.HI R17, RZ, 0x1, R7 ;  /* 0x00000001ff117819 */ /* 0x000fe20000011607 */
[----:B------:R-:W-:Y:S01]  /*4140*/  IMAD.MOV.U32 R7, RZ, RZ, RZ ;  /* 0x000000ffff077224 */ /* 0x000fe200078e00ff */
[----:B------:R-:W-:Y:S02]  /*4150*/  LEA.HI.X.SX32 R15, R4, R15, 0x1, P5 ;  /* 0x0000000f040f7211 */ /* 0x000fe400028f0eff */
[----:B------:R-:W-:-:S02]  /*4160*/  LEA R11, P5, R10, c[0x0][0x170], 0x1 ;  /* 0x00005c000a0b7a11 */ /* 0x000fc400078a08ff */
        /* <DEDUP_REMOVED lines=11> */
.L_x_55:
[----:B------:R-:W-:Y:S02]  /*4220*/  IADD3 R12, R159, 0x30, RZ ;  /* 0x000000309f0c7810 */ /* 0x000fe40007ffe0ff */
[----:B------:R-:W-:Y:S01]  /*4230*/  SHF.R.S32.HI R15, RZ, 0x1f, R13 ;  /* 0x0000001fff0f7819 */ /* 0x000fe2000001140d */
[----:B------:R-:W-:Y:S05]  /*4240*/  @P4 BRA `(.L_x_56) ;  /* 0x0000012000004947 */ /* 0x000fea0003800000 */
[----:B-1----:R-:W1:Y:S01]  /*4250*/  S2R R7, SR_LANEID ;  /* 0x0000000000077919 */ /* 0x002e620000000000 */
[----:B------:R-:W-:Y:S01]  /*4260*/  IADD3 R10, P4, R0, R13, RZ ;  /* 0x0000000d000a7210 */ /* 0x000fe20007f9e0ff */
[----:B------:R-:W-:Y:S01]  /*4270*/  WARPSYNC 0xffffffff ;  /* 0xffffffff00007948 */ /* 0x000fe20003800000 */
[----:B------:R-:W-:-:S02]  /*4280*/  SHF.R.U32.HI R19, RZ, 0x1, R5 ;  /* 0x00000001ff137819 */ /* 0x000fc40000011605 */
[----:B------:R-:W-:Y:S02]  /*4290*/  LEA.HI.X.SX32 R17, R0, R15, 0x1, P4 ;  /* 0x0000000f00117211 */ /* 0x000fe400020f0eff */
[----:B------:R-:W-:Y:S02]  /*42a0*/  LEA R11, P4, R10, c[0x0][0x170], 0x1 ;  /* 0x00005c000a0b7a11 */ /* 0x000fe400078808ff */
[----:B-1----:R-:W-:Y:S02]  /*42b0*/  LOP3.LUT R6, R7, 0x3, RZ, 0xc0, !PT ;  /* 0x0000000307067812 */ /* 0x002fe400078ec0ff */
[----:B------:R-:W-:Y:S01]  /*42c0*/  SHF.R.U32.HI R9, RZ, 0x2, R7 ;  /* 0x00000002ff097819 */ /* 0x000fe20000011607 */
[----:B------:R-:W-:-:S04]  /*42d0*/  IMAD.MOV.U32 R7, RZ, RZ, RZ ;  /* 0x000000ffff077224 */ /* 0x000fc800078e00ff */
        /* <DEDUP_REMOVED lines=9> */
.L_x_56:
[C---:B------:R-:W-:Y:S01]  /*4370*/  ISETP.GE.OR P4, PT, R12.reuse, c[0x0][0x178], P1 ;  /* 0x00005e000c007a0c */ /* 0x040fe20000f86670 */
[----:B------:R-:W-:Y:S01]  /*4380*/  IMAD R11, R5, 0x10, R13 ;  /* 0x00000010050b7824 */ /* 0x000fe200078e020d */
[----:B------:R-:W-:Y:S01]  /*4390*/  ISETP.GE.OR P5, PT, R12, c[0x0][0x178], P0 ;  /* 0x00005e000c007a0c */ /* 0x000fe200007a6670 */
        /* <DEDUP_REMOVED lines=19> */
.L_x_57:
        /* <DEDUP_REMOVED lines=21> */
.L_x_58:
        /* <DEDUP_REMOVED lines=22> */
.L_x_59:
        /* <DEDUP_REMOVED lines=21> */
.L_x_60:
        /* <DEDUP_REMOVED lines=22> */
.L_x_61:
[C---:B------:R-:W-:Y:S02]  /*4a30*/  IADD3 R12, R159.reuse, 0x60, RZ ;  /* 0x000000609f0c7810 */ /* 0x040fe40007ffe0ff */
[----:B------:R-:W-:-:S02]  /*4a40*/  IADD3 R159, R159, 0x70, RZ ;  /* 0x000000709f9f7810 */ /* 0x000fc40007ffe0ff */
[----:B------:R-:W-:Y:S01]  /*4a50*/  SHF.R.S32.HI R15, RZ, 0x1f, R11 ;  /* 0x0000001fff0f7819 */ /* 0x000fe2000001140b */
[----:B------:R-:W-:Y:S05]  /*4a60*/  @P6 BRA `(.L_x_62) ;  /* 0x0000012000006947 */ /* 0x000fea0003800000 */
[----:B-1----:R-:W1:Y:S01]  /*4a70*/  S2R R7, SR_LANEID ;  /* 0x0000000000077919 */ /* 0x002e620000000000 */
[C---:B------:R-:W-:Y:S01]  /*4a80*/  IADD3 R10, P5, R0.reuse, R11, RZ ;  /* 0x0000000b000a7210 */ /* 0x040fe20007fbe0ff */
[----:B------:R-:W-:Y:S01]  /*4a90*/  WARPSYNC 0xffffffff ;  /* 0xffffffff00007948 */ /* 0x000fe20003800000 */
[----:B------:R-:W-:Y:S02]  /*4aa0*/  SHF.R.U32.HI R19, RZ, 0x1, R5 ;  /* 0x00000001ff137819 */ /* 0x000fe40000011605 */
[----:B------:R-:W-:Y:S02]  /*4ab0*/  LEA.HI.X.SX32 R17, R0, R15, 0x1, P5 ;  /* 0x0000000f00117211 */ /* 0x000fe400028f0eff */
[----:B------:R-:W-:Y:S02]  /*4ac0*/  LEA R13, P5, R10, c[0x0][0x170], 0x1 ;  /* 0x00005c000a0d7a11 */ /* 0x000fe400078a08ff */
[----:B-1----:R-:W-:-:S02]  /*4ad0*/  LOP3.LUT R6, R7, 0x3, RZ, 0xc0, !PT ;  /* 0x0000000307067812 */ /* 0x002fc400078ec0ff */
        /* <DEDUP_REMOVED lines=11> */
.L_x_62:
[C---:B------:R-:W-:Y:S01]  /*4b90*/  ISETP.GE.OR P5, PT, R12.reuse, c[0x0][0x178], P1 ;  /* 0x00005e000c007a0c */ /* 0x040fe20000fa6670 */
[----:B------:R-:W-:Y:S01]  /*4ba0*/  IMAD R13, R5, 0x10, R11 ;  /* 0x00000010050d7824 */ /* 0x000fe200078e020b */
[----:B------:R-:W-:-:S02]  /*4bb0*/  ISETP.GE.OR P6, PT, R12, c[0x0][0x178], P0 ;  /* 0x00005e000c007a0c */ /* 0x000fc400007c6670 */
[C---:B------:R-:W-:Y:S02]  /*4bc0*/  ISETP.GE.OR P1, PT, R159.reuse, c[0x0][0x178], P1 ;  /* 0x00005e009f007a0c */ /* 0x040fe40000f26670 */
[----:B------:R-:W-:Y:S01]  /*4bd0*/  ISETP.GE.OR P0, PT, R159, c[0x0][0x178], P0 ;  /* 0x00005e009f007a0c */ /* 0x000fe20000706670 */
[----:B------:R-:W-:Y:S05]  /*4be0*/  @P2 BRA `(.L_x_63) ;  /* 0x0000012000002947 */ /* 0x000fea0003800000 */
[----:B-1----:R-:W1:Y:S01]  /*4bf0*/  S2R R7, SR_LANEID ;  /* 0x0000000000077919 */ /* 0x002e620000000000 */
[C---:B------:R-:W-:Y:S01]  /*4c00*/  IADD3 R10, P2, R4.reuse, R11, RZ ;  /* 0x0000000b040a7210 */ /* 0x040fe20007f5e0ff */
[----:B------:R-:W-:Y:S01]  /*4c10*/  WARPSYNC 0xffffffff ;  /* 0xffffffff00007948 */ /* 0x000fe20003800000 */
[----:B------:R-:W-:Y:S02]  /*4c20*/  SHF.R.U32.HI R17, RZ, 0x1, R5 ;  /* 0x00000001ff117819 */ /* 0x000fe40000011605 */
[----:B------:R-:W-:Y:S02]  /*4c30*/  LEA.HI.X.SX32 R15, R4, R15, 0x1, P2 ;  /* 0x0000000f040f7211 */ /* 0x000fe400010f0eff */
[----:B------:R-:W-:-:S02]  /*4c40*/  LEA R11, P2, R10, c[0x0][0x170], 0x1 ;  /* 0x00005c000a0b7a11 */ /* 0x000fc400078408ff */
        /* <DEDUP_REMOVED lines=12> */
.L_x_63:
[--C-:B------:R-:W-:Y:S01]  /*4d10*/  IMAD R11, R5, 0x10, R13.reuse ;  /* 0x00000010050b7824 */ /* 0x100fe200078e020d */
        /* <DEDUP_REMOVED lines=20> */
.L_x_64:
        /* <DEDUP_REMOVED lines=19> */
.L_x_65:
        /* <DEDUP_REMOVED lines=21> */
.L_x_66:
        /* <DEDUP_REMOVED lines=19> */
.L_x_67:
        /* <DEDUP_REMOVED lines=20> */
.L_x_68:
[----:B------:R-:W-:Y:S05]  /*5350*/  @P0 EXIT ;  /* 0x000000000000094d */ /* 0x000fea0003800000 */
[----:B------:R-:W2:Y:S01]  /*5360*/  S2R R0, SR_LANEID ;  /* 0x0000000000007919 */ /* 0x000ea20000000000 */
[C---:B-1----:R-:W-:Y:S01]  /*5370*/  IADD3 R9, P0, R4.reuse, R13, RZ ;  /* 0x0000000d04097210 */ /* 0x042fe20007f1e0ff */
[----:B------:R-:W-:Y:S01]  /*5380*/  IMAD.MOV.U32 R7, RZ, RZ, RZ ;  /* 0x000000ffff077224 */ /* 0x000fe200078e00ff */
[----:B------:R-:W-:Y:S01]  /*5390*/  SHF.R.U32.HI R15, RZ, 0x1, R5 ;  /* 0x00000001ff0f7819 */ /* 0x000fe20000011605 */
[----:B------:R-:W-:Y:S01]  /*53a0*/  WARPSYNC 0xffffffff ;  /* 0xffffffff00007948 */ /* 0x000fe20003800000 */
[----:B------:R-:W-:-:S02]  /*53b0*/  LEA.HI.X.SX32 R4, R4, R11, 0x1, P0 ;  /* 0x0000000b04047211 */ /* 0x000fc400000f0eff */
[----:B------:R-:W-:-:S04]  /*53c0*/  LEA R5, P0, R9, c[0x0][0x170], 0x1 ;  /* 0x00005c0009057a11 */ /* 0x000fc800078008ff */
[----:B------:R-:W-:Y:S02]  /*53d0*/  LEA.HI.X R9, R9, c[0x0][0x174], R4, 0x1, P0 ;  /* 0x00005d0009097a11 */ /* 0x000fe400000f0c04 */
[----:B--2---:R-:W-:Y:S02]  /*53e0*/  LOP3.LUT R6, R0, 0x3, RZ, 0xc0, !PT ;  /* 0x0000000300067812 */ /* 0x004fe400078ec0ff */
[----:B------:R-:W-:-:S05]  /*53f0*/  SHF.R.U32.HI R13, RZ, 0x2, R0 ;  /* 0x00000002ff0d7819 */ /* 0x000fca0000011600 */
[----:B------:R-:W-:-:S05]  /*5400*/  IMAD.WIDE.U32 R6, R13, R15, R6 ;  /* 0x0000000f0d067225 */ /* 0x000fca00078e0006 */
[----:B------:R-:W-:-:S04]  /*5410*/  LEA R4, P0, R6, R5, 0x2 ;  /* 0x0000000506047211 */ /* 0x000fc800078010ff */
[----:B------:R-:W-:-:S05]  /*5420*/  LEA.HI.X R5, R6, R9, R7, 0x2, P0 ;  /* 0x0000000906057211 */ /* 0x000fca00000f1407 */
[----:B------:R-:W-:Y:S01]  /*5430*/  IMAD.WIDE.U32 R6, R15, 0x20, R4 ;  /* 0x000000200f067825 */ /* 0x000fe200078e0004 */
[----:B------:R-:W-:Y:S04]  /*5440*/  STG.E [R4.64], R130 ;  /* 0x0000008204007986 */ /* 0x000fe8000c101906 */
[----:B------:R-:W-:Y:S04]  /*5450*/  STG.E [R6.64], R131 ;  /* 0x0000008306007986 */ /* 0x000fe8000c101906 */
[----:B------:R-:W-:Y:S04]  /*5460*/  STG.E [R4.64+0x10], R2 ;  /* 0x0000100204007986 */ /* 0x000fe8000c101906 */
[----:B------:R-:W-:Y:S01]  /*5470*/  STG.E [R6.64+0x10], R3 ;  /* 0x0000100306007986 */ /* 0x000fe2000c101906 */
[----:B------:R-:W-:Y:S05]  /*5480*/  EXIT ;  /* 0x000000000000794d */ /* 0x000fea0003800000 */
.L_x_69:
[----:B------:R-:W-:-:S00]  /*5490*/  BRA `(.L_x_69) ;  /* 0xfffffff000007947 */ /* 0x000fc0000383ffff */
[----:B------:R-:W-:-:S00]  /*54a0*/  NOP ;  /* 0x0000000000007918 */ /* 0x000fc00000000000 */
        /* <DEDUP_REMOVED lines=13> */
.L_x_70:


//--------------------- .nv.shared.gemm_mma_kernel --------------------------
	.section	.nv.shared.gemm_mma_kernel,"aw",@nobits
	.sectionflags	@""
	.align	16
